	.target	sm_90a

	.elftype	@"ET_EXEC"


//--------------------- .note.nv.tkinfo           --------------------------
	.section	.note.nv.tkinfo,"",@"SHT_NOTE"
	.sectionflags	@"SHF_NOTE_NV_TKINFO"
	.tkinfo
        /*0018*/ 	.word	0x00000002
        /*0030*/ 	.string	""
        /*0030*/ 	.string	"ptxas"
        /*0030*/ 	.string	"Cuda compilation tools, release 13.0, V13.0.88"
        /*0030*/ 	.string	"Build cuda_13.0.r13.0/compiler.36424714_0"
        /*0030*/ 	.string	"-arch sm_90a -m 64 "



//--------------------- .note.nv.cuinfo           --------------------------
	.section	.note.nv.cuinfo,"",@"SHT_NOTE"
	.sectionflags	@"SHF_NOTE_NV_CUINFO"
        /*0018*/ 	.short	0x0002
        /*001a*/ 	.short	0x005a
        /*001c*/ 	.short	0x0082
	.zero		2


//--------------------- .nv.info                  --------------------------
	.section	.nv.info,"",@"SHT_CUDA_INFO"
	.align	4


	//----- nvinfo : EIATTR_REGCOUNT
	.align		4
        /*0000*/ 	.byte	0x04, 0x2f
        /*0002*/ 	.short	(.L_12 - .L_11)
	.align		4
.L_11:
        /*0004*/ 	.word	index@(_ZN7cutlass13device_kernelINS_4gemm6kernel13GemmUniversalIN4cute5tupleIJiiiiEEENS1_10collective13CollectiveMmaINS1_37MainloopSm90TmaGmmaWarpSpecializedFP8ILi4ENS5_IJNS4_1CILi1EEESB_SB_EEENS1_35KernelTmaWarpSpecializedCooperativeEEENS5_IJNSA_ILi128EEENSA_ILi256EEENSA_ILi64EEEEEENS_12float_e4m3_tENS5_IJlSB_lEEESJ_SK_NS4_8TiledMMAINS4_8MMA_AtomIJNS4_4SM904GMMA31MMA_64x256x32_F32E4M3E4M3_SS_TNILNSO_7ScaleInE1ELSQ_1EEEEEENS4_6LayoutINS5_IJNSA_ILi2EEESB_SB_EEENS5_IJSB_NSA_ILi0EEESW_EEEEENS5_IJNS4_10UnderscoreESZ_SZ_EEEEENS4_13SM90_TMA_LOADENS4_14ComposedLayoutINS4_7SwizzleILi2ELi4ELi3EEENS4_18smem_ptr_flag_bitsILi8EEENST_INS5_IJNSA_ILi8EEESH_EEENS5_IJSH_SB_EEEEEEEvNS4_8identityES12_S1C_vS1D_EENS_8epilogue10collective6detail29Sm90TmaWarpSpecializedAdapterINS1G_15DefaultEpilogueISJ_SK_SK_NS1F_6thread17LinearCombinationISJ_Li1EffLNS1K_9ScaleType4KindE0ELNS_15FloatRoundStyleE2ESJ_EENS1_15EpilogueDefaultEEEEEvvEEEEvNT_6ParamsE)
        /*0008*/ 	.word	0x000000a8


	//----- nvinfo : EIATTR_FRAME_SIZE
	.align		4
.L_12:
        /*000c*/ 	.byte	0x04, 0x11
        /*000e*/ 	.short	(.L_14 - .L_13)
	.align		4
.L_13:
        /*0010*/ 	.word	index@(_ZN7cutlass13device_kernelINS_4gemm6kernel13GemmUniversalIN4cute5tupleIJiiiiEEENS1_10collective13CollectiveMmaINS1_37MainloopSm90TmaGmmaWarpSpecializedFP8ILi4ENS5_IJNS4_1CILi1EEESB_SB_EEENS1_35KernelTmaWarpSpecializedCooperativeEEENS5_IJNSA_ILi128EEENSA_ILi256EEENSA_ILi64EEEEEENS_12float_e4m3_tENS5_IJlSB_lEEESJ_SK_NS4_8TiledMMAINS4_8MMA_AtomIJNS4_4SM904GMMA31MMA_64x256x32_F32E4M3E4M3_SS_TNILNSO_7ScaleInE1ELSQ_1EEEEEENS4_6LayoutINS5_IJNSA_ILi2EEESB_SB_EEENS5_IJSB_NSA_ILi0EEESW_EEEEENS5_IJNS4_10UnderscoreESZ_SZ_EEEEENS4_13SM90_TMA_LOADENS4_14ComposedLayoutINS4_7SwizzleILi2ELi4ELi3EEENS4_18smem_ptr_flag_bitsILi8EEENST_INS5_IJNSA_ILi8EEESH_EEENS5_IJSH_SB_EEEEEEEvNS4_8identityES12_S1C_vS1D_EENS_8epilogue10collective6detail29Sm90TmaWarpSpecializedAdapterINS1G_15DefaultEpilogueISJ_SK_SK_NS1F_6thread17LinearCombinationISJ_Li1EffLNS1K_9ScaleType4KindE0ELNS_15FloatRoundStyleE2ESJ_EENS1_15EpilogueDefaultEEEEEvvEEEEvNT_6ParamsE)
        /*0014*/ 	.word	0x00000100


	//----- nvinfo : EIATTR_MIN_STACK_SIZE
	.align		4
.L_14:
        /*0018*/ 	.byte	0x04, 0x12
        /*001a*/ 	.short	(.L_16 - .L_15)
	.align		4
.L_15:
        /*001c*/ 	.word	index@(_ZN7cutlass13device_kernelINS_4gemm6kernel13GemmUniversalIN4cute5tupleIJiiiiEEENS1_10collective13CollectiveMmaINS1_37MainloopSm90TmaGmmaWarpSpecializedFP8ILi4ENS5_IJNS4_1CILi1EEESB_SB_EEENS1_35KernelTmaWarpSpecializedCooperativeEEENS5_IJNSA_ILi128EEENSA_ILi256EEENSA_ILi64EEEEEENS_12float_e4m3_tENS5_IJlSB_lEEESJ_SK_NS4_8TiledMMAINS4_8MMA_AtomIJNS4_4SM904GMMA31MMA_64x256x32_F32E4M3E4M3_SS_TNILNSO_7ScaleInE1ELSQ_1EEEEEENS4_6LayoutINS5_IJNSA_ILi2EEESB_SB_EEENS5_IJSB_NSA_ILi0EEESW_EEEEENS5_IJNS4_10UnderscoreESZ_SZ_EEEEENS4_13SM90_TMA_LOADENS4_14ComposedLayoutINS4_7SwizzleILi2ELi4ELi3EEENS4_18smem_ptr_flag_bitsILi8EEENST_INS5_IJNSA_ILi8EEESH_EEENS5_IJSH_SB_EEEEEEEvNS4_8identityES12_S1C_vS1D_EENS_8epilogue10collective6detail29Sm90TmaWarpSpecializedAdapterINS1G_15DefaultEpilogueISJ_SK_SK_NS1F_6thread17LinearCombinationISJ_Li1EffLNS1K_9ScaleType4KindE0ELNS_15FloatRoundStyleE2ESJ_EENS1_15EpilogueDefaultEEEEEvvEEEEvNT_6ParamsE)
        /*0020*/ 	.word	0x00000100
.L_16:


//--------------------- .nv.compat                --------------------------
	.section	.nv.compat,"",@"SHT_CUDA_COMPAT_INFO"
	.align	4
        /*0000*/ 	.byte	0x02, 0x09, 0x01, 0x00, 0x02, 0x02, 0x04, 0x00, 0x02, 0x05, 0x05, 0x00, 0x03, 0x07, 0x01, 0x01
        /*0010*/ 	.byte	0x02, 0x03, 0x01, 0x00, 0x02, 0x06, 0x01, 0x00, 0x04, 0x0b, 0x08, 0x00, 0x00, 0x00, 0x00, 0x00
        /*0020*/ 	.byte	0x00, 0x00, 0x00, 0x00


//--------------------- .nv.info._ZN7cutlass13device_kernelINS_4gemm6kernel13GemmUniversalIN4cute5tupleIJiiiiEEENS1_10collective13CollectiveMmaINS1_37MainloopSm90TmaGmmaWarpSpecializedFP8ILi4ENS5_IJNS4_1CILi1EEESB_SB_EEENS1_35KernelTmaWarpSpecializedCooperativeEEENS5_IJNSA_ILi128EEENSA_ILi256EEENSA_ILi64EEEEEENS_12float_e4m3_tENS5_IJlSB_lEEESJ_SK_NS4_8TiledMMAINS4_8MMA_AtomIJNS4_4SM904GMMA31MMA_64x256x32_F32E4M3E4M3_SS_TNILNSO_7ScaleInE1ELSQ_1EEEEEENS4_6LayoutINS5_IJNSA_ILi2EEESB_SB_EEENS5_IJSB_NSA_ILi0EEESW_EEEEENS5_IJNS4_10UnderscoreESZ_SZ_EEEEENS4_13SM90_TMA_LOADENS4_14ComposedLayoutINS4_7SwizzleILi2ELi4ELi3EEENS4_18smem_ptr_flag_bitsILi8EEENST_INS5_IJNSA_ILi8EEESH_EEENS5_IJSH_SB_EEEEEEEvNS4_8identityES12_S1C_vS1D_EENS_8epilogue10collective6detail29Sm90TmaWarpSpecializedAdapterINS1G_15DefaultEpilogueISJ_SK_SK_NS1F_6thread17LinearCombinationISJ_Li1EffLNS1K_9ScaleType4KindE0ELNS_15FloatRoundStyleE2ESJ_EENS1_15EpilogueDefaultEEEEEvvEEEEvNT_6ParamsE --------------------------
	.section	.nv.info._ZN7cutlass13device_kernelINS_4gemm6kernel13GemmUniversalIN4cute5tupleIJiiiiEEENS1_10collective13CollectiveMmaINS1_37MainloopSm90TmaGmmaWarpSpecializedFP8ILi4ENS5_IJNS4_1CILi1EEESB_SB_EEENS1_35KernelTmaWarpSpecializedCooperativeEEENS5_IJNSA_ILi128EEENSA_ILi256EEENSA_ILi64EEEEEENS_12float_e4m3_tENS5_IJlSB_lEEESJ_SK_NS4_8TiledMMAINS4_8MMA_AtomIJNS4_4SM904GMMA31MMA_64x256x32_F32E4M3E4M3_SS_TNILNSO_7ScaleInE1ELSQ_1EEEEEENS4_6LayoutINS5_IJNSA_ILi2EEESB_SB_EEENS5_IJSB_NSA_ILi0EEESW_EEEEENS5_IJNS4_10UnderscoreESZ_SZ_EEEEENS4_13SM90_TMA_LOADENS4_14ComposedLayoutINS4_7SwizzleILi2ELi4ELi3EEENS4_18smem_ptr_flag_bitsILi8EEENST_INS5_IJNSA_ILi8EEESH_EEENS5_IJSH_SB_EEEEEEEvNS4_8identityES12_S1C_vS1D_EENS_8epilogue10collective6detail29Sm90TmaWarpSpecializedAdapterINS1G_15DefaultEpilogueISJ_SK_SK_NS1F_6thread17LinearCombinationISJ_Li1EffLNS1K_9ScaleType4KindE0ELNS_15FloatRoundStyleE2ESJ_EENS1_15EpilogueDefaultEEEEEvvEEEEvNT_6ParamsE,"",@"SHT_CUDA_INFO"
	.sectionflags	@""
	.align	4


	//----- nvinfo : EIATTR_CUDA_API_VERSION
	.align		4
        /*0000*/ 	.byte	0x04, 0x37
        /*0002*/ 	.short	(.L_18 - .L_17)
.L_17:
        /*0004*/ 	.word	0x00000082


	//----- nvinfo : EIATTR_KPARAM_INFO
	.align		4
.L_18:
        /*0008*/ 	.byte	0x04, 0x17
        /*000a*/ 	.short	(.L_20 - .L_19)
.L_19:
        /*000c*/ 	.word	0x00000000
        /*0010*/ 	.short	0x0000
        /*0012*/ 	.short	0x0070
        /*0014*/ 	.byte	0x00, 0xf0, 0x01, 0x10


	//----- nvinfo : EIATTR_SPARSE_MMA_MASK
	.align		4
.L_20:
        /*0018*/ 	.byte	0x03, 0x50
        /*001a*/ 	.short	0x0000


	//----- nvinfo : EIATTR_MAXREG_COUNT
	.align		4
        /*001c*/ 	.byte	0x03, 0x1b
        /*001e*/ 	.short	0x00a8


	//----- nvinfo : EIATTR_NUM_BARRIERS
	.align		4
        /*0020*/ 	.byte	0x02, 0x4c
        /*0022*/ 	.byte	0x01
	.zero		1


	//----- nvinfo : EIATTR_ANNOTATIONS
	.align		4
        /*0024*/ 	.byte	0x04, 0x55
        /*0026*/ 	.short	(.L_22 - .L_21)


	//   ....[0]....
.L_21:
        /*0028*/ 	.word	0x00000001
        /*002c*/ 	.byte	0x90, 0x05, 0x00, 0x00, 0x01, 0x00, 0x00, 0x00, 0xb0, 0x05, 0x00, 0x00, 0x01, 0x00, 0x00, 0x00
        /* <DEDUP_REMOVED lines=193> */
        /*0c4c*/ 	.byte	0x20, 0x00, 0x01, 0x00


	//----- nvinfo : EIATTR_MERCURY_ISA_VERSION
	.align		4
.L_22:
        /*0c50*/ 	.byte	0x03, 0x5f
        /*0c52*/ 	.short	0x0101


	//----- nvinfo : EIATTR_INT_WARP_WIDE_INSTR_OFFSETS
	.align		4
        /*0c54*/ 	.byte	0x04, 0x31
        /*0c56*/ 	.short	(.L_24 - .L_23)


	//   ....[0]....
.L_23:
        /*0c58*/ 	.word	0x00000460


	//   ....[1]....
        /*0c5c*/ 	.word	0x00000470


	//   ....[2]....
        /*0c60*/ 	.word	0x000005a0


	//----- nvinfo : EIATTR_COOP_GROUP_MASK_REGIDS
	.align		4
.L_24:
        /*0c64*/ 	.byte	0x04, 0x29
        /*0c66*/ 	.short	(.L_26 - .L_25)


	//   ....[0]....
.L_25:
        /*0c68*/ 	.word	0xffffffff


	//   ....[1]....
        /*0c6c*/ 	.word	0xffffffff


	//   ....[2]....
        /*0c70*/ 	.word	0xffffffff


	//   ....[3]....
        /*0c74*/ 	.word	0xffffffff


	//   ....[4]....
        /*0c78*/ 	.word	0xffffffff


	//----- nvinfo : EIATTR_COOP_GROUP_INSTR_OFFSETS
	.align		4
.L_26:
        /*0c7c*/ 	.byte	0x04, 0x28
        /*0c7e*/ 	.short	(.L_28 - .L_27)


	//   ....[0]....
.L_27:
        /*0c80*/ 	.word	0x00000070


	//   ....[1]....
        /*0c84*/ 	.word	0x00000080


	//   ....[2]....
        /*0c88*/ 	.word	0x000001a0


	//   ....[3]....
        /*0c8c*/ 	.word	0x000003b0


	//   ....[4]....
        /*0c90*/ 	.word	0x000012f0


	//----- nvinfo : EIATTR_REG_RECONFIG
	.align		4
.L_28:
        /*0c94*/ 	.byte	0x01, 0x54
	.zero		2


	//----- nvinfo : EIATTR_MBARRIER_INSTR_OFFSETS
	.align		4
        /*0c98*/ 	.byte	0x04, 0x39
        /*0c9a*/ 	.short	(.L_30 - .L_29)


	//   ....[0]....
.L_29:
        /*0c9c*/ 	.word	0x00000320
        /*0ca0*/ 	.word	0x000000ff
        /*0ca4*/ 	.word	0x00000000
        /*0ca8*/ 	.short	0x0100
        /*0caa*/ 	.byte	0x09
	.zero		1


	//   ....[1]....
        /*0cac*/ 	.word	0x00000330
        /*0cb0*/ 	.word	0x000000ff
        /*0cb4*/ 	.word	0x00000020
        /*0cb8*/ 	.short	0x0100
        /*0cba*/ 	.byte	0x09
	.zero		1


	//   ....[2]....
        /*0cbc*/ 	.word	0x00000340
        /*0cc0*/ 	.word	0x000000ff
        /*0cc4*/ 	.word	0x00000008
        /*0cc8*/ 	.short	0x0100
        /*0cca*/ 	.byte	0x09
	.zero		1


	//   ....[3]....
        /*0ccc*/ 	.word	0x00000350
        /*0cd0*/ 	.word	0x000000ff
        /*0cd4*/ 	.word	0x00000028
        /*0cd8*/ 	.short	0x0100
        /*0cda*/ 	.byte	0x09
	.zero		1


	//   ....[4]....
        /*0cdc*/ 	.word	0x00000360
        /*0ce0*/ 	.word	0x000000ff
        /*0ce4*/ 	.word	0x00000010
        /*0ce8*/ 	.short	0x0100
        /*0cea*/ 	.byte	0x09
	.zero		1


	//   ....[5]....
        /*0cec*/ 	.word	0x00000370
        /*0cf0*/ 	.word	0x000000ff
        /*0cf4*/ 	.word	0x00000030
        /*0cf8*/ 	.short	0x0100
        /*0cfa*/ 	.byte	0x09
	.zero		1


	//   ....[6]....
        /*0cfc*/ 	.word	0x00000380
        /*0d00*/ 	.word	0x000000ff
        /*0d04*/ 	.word	0x00000018
        /*0d08*/ 	.short	0x0100
        /*0d0a*/ 	.byte	0x09
	.zero		1


	//   ....[7]....
        /*0d0c*/ 	.word	0x00000390
        /*0d10*/ 	.word	0x000000ff
        /*0d14*/ 	.word	0x00000038
        /*0d18*/ 	.short	0x0100
        /*0d1a*/ 	.byte	0x09
	.zero		1


	//   ....[8]....
        /*0d1c*/ 	.word	0x000005d0
        /*0d20*/ 	.word	0x000000ff
        /*0d24*/ 	.word	0x00000050
        /*0d28*/ 	.short	0x0100
        /*0d2a*/ 	.byte	0x06
	.zero		1


	//   ....[9]....
        /*0d2c*/ 	.word	0x000005e0
        /*0d30*/ 	.word	0x000000ff
        /*0d34*/ 	.word	0x00000058
        /*0d38*/ 	.short	0x0100
        /*0d3a*/ 	.byte	0x06
	.zero		1


	//   ....[10]....
        /*0d3c*/ 	.word	0x00001b00
        /*0d40*/ 	.word	0x000000ff
        /*0d44*/ 	.word	0x00000000
        /*0d48*/ 	.short	0x010a
        /*0d4a*/ 	.byte	0x06
	.zero		1


	//   ....[11]....
        /*0d4c*/ 	.word	0x00001b40
        /*0d50*/ 	.word	0x000000ff
        /*0d54*/ 	.word	0x00000000
        /*0d58*/ 	.short	0x010a
        /*0d5a*/ 	.byte	0x06
	.zero		1


	//   ....[12]....
        /*0d5c*/ 	.word	0x00002d50
        /*0d60*/ 	.word	0x000000ff
        /*0d64*/ 	.word	0x00000000
        /*0d68*/ 	.short	0x010a
        /*0d6a*/ 	.byte	0x09
	.zero		1


	//   ....[13]....
        /*0d6c*/ 	.word	0x00002d90
        /*0d70*/ 	.word	0x000000ff
        /*0d74*/ 	.word	0x00000000
        /*0d78*/ 	.short	0x010a
        /*0d7a*/ 	.byte	0x09
	.zero		1


	//   ....[14]....
        /*0d7c*/ 	.word	0x00003db0
        /*0d80*/ 	.word	0x000000ff
        /*0d84*/ 	.word	0x00000000
        /*0d88*/ 	.short	0x0101
        /*0d8a*/ 	.byte	0x08
	.zero		1


	//   ....[15]....
        /*0d8c*/ 	.word	0x00004f60
        /*0d90*/ 	.word	0x000000ff
        /*0d94*/ 	.word	0x00000000
        /*0d98*/ 	.short	0x0101
        /*0d9a*/ 	.byte	0x06
	.zero		1


	//   ....[16]....
        /*0d9c*/ 	.word	0x0000f230
        /*0da0*/ 	.word	0x0000000d
        /*0da4*/ 	.word	0x00000020
        /*0da8*/ 	.short	0x010a
        /*0daa*/ 	.byte	0x3f
	.zero		1


	//   ....[17]....
        /*0dac*/ 	.word	0x0000f640
        /*0db0*/ 	.word	0x00000003
        /*0db4*/ 	.word	0x00000058
        /*0db8*/ 	.short	0x0101
        /*0dba*/ 	.byte	0x3f
	.zero		1


	//   ....[18]....
        /*0dbc*/ 	.word	0x0000fd70
        /*0dc0*/ 	.word	0x00000007
        /*0dc4*/ 	.word	0x00000000
        /*0dc8*/ 	.short	0x010a
        /*0dca*/ 	.byte	0x3f
	.zero		1


	//   ....[19]....
        /*0dcc*/ 	.word	0x0000fdf0
        /*0dd0*/ 	.word	0x00000009
        /*0dd4*/ 	.word	0x00000000
        /*0dd8*/ 	.short	0x010a
        /*0dda*/ 	.byte	0x3f
	.zero		1


	//   ....[20]....
        /*0ddc*/ 	.word	0x0000fe80
        /*0de0*/ 	.word	0x00000006
        /*0de4*/ 	.word	0x00000000
        /*0de8*/ 	.short	0x010a
        /*0dea*/ 	.byte	0x3f
	.zero		1


	//   ....[21]....
        /*0dec*/ 	.word	0x0000ff10
        /*0df0*/ 	.word	0x00000003
        /*0df4*/ 	.word	0x00000000
        /*0df8*/ 	.short	0x010a
        /*0dfa*/ 	.byte	0x3f
	.zero		1


	//   ....[22]....
        /*0dfc*/ 	.word	0x0000ff80
        /*0e00*/ 	.word	0x00000003
        /*0e04*/ 	.word	0x00000000
        /*0e08*/ 	.short	0x010a
        /*0e0a*/ 	.byte	0x3f
	.zero		1


	//   ....[23]....
        /*0e0c*/ 	.word	0x0000fff0
        /*0e10*/ 	.word	0x00000000
        /*0e14*/ 	.word	0x00000000
        /*0e18*/ 	.short	0x010a
        /*0e1a*/ 	.byte	0x3f
	.zero		1


	//   ....[24]....
        /*0e1c*/ 	.word	0x000100d0
        /*0e20*/ 	.word	0x0000000d
        /*0e24*/ 	.word	0x00000020
        /*0e28*/ 	.short	0x010a
        /*0e2a*/ 	.byte	0x3f
	.zero		1


	//   ....[25]....
        /*0e2c*/ 	.word	0x000101b0
        /*0e30*/ 	.word	0x00000007
        /*0e34*/ 	.word	0x00000000
        /*0e38*/ 	.short	0x010a
        /*0e3a*/ 	.byte	0x3f
	.zero		1


	//   ....[26]....
        /*0e3c*/ 	.word	0x00010200
        /*0e40*/ 	.word	0x00000009
        /*0e44*/ 	.word	0x00000000
        /*0e48*/ 	.short	0x010a
        /*0e4a*/ 	.byte	0x3f
	.zero		1


	//   ....[27]....
        /*0e4c*/ 	.word	0x00010250
        /*0e50*/ 	.word	0x00000006
        /*0e54*/ 	.word	0x00000000
        /*0e58*/ 	.short	0x010a
        /*0e5a*/ 	.byte	0x3f
	.zero		1


	//----- nvinfo : EIATTR_NUM_MBARRIERS
	.align		4
.L_30:
        /*0e5c*/ 	.byte	0x03, 0x38
        /*0e5e*/ 	.short	0x000a


	//----- nvinfo : EIATTR_EXIT_INSTR_OFFSETS
	.align		4
        /*0e60*/ 	.byte	0x04, 0x1c
        /*0e62*/ 	.short	(.L_32 - .L_31)


	//   ....[0]....
.L_31:
        /*0e64*/ 	.word	0x00000640


	//   ....[1]....
        /*0e68*/ 	.word	0x00000f90


	//   ....[2]....
        /*0e6c*/ 	.word	0x0000e870


	//   ....[3]....
        /*0e70*/ 	.word	0x0000eec0


	//   ....[4]....
        /*0e74*/ 	.word	0x0000ff60


	//----- nvinfo : EIATTR_MAX_THREADS
	.align		4
.L_32:
        /*0e78*/ 	.byte	0x04, 0x05
        /*0e7a*/ 	.short	(.L_34 - .L_33)
.L_33:
        /*0e7c*/ 	.word	0x00000180
        /*0e80*/ 	.word	0x00000001
        /*0e84*/ 	.word	0x00000001


	//----- nvinfo : EIATTR_CRS_STACK_SIZE
	.align		4
.L_34:
        /*0e88*/ 	.byte	0x04, 0x1e
        /*0e8a*/ 	.short	(.L_36 - .L_35)
.L_35:
        /*0e8c*/ 	.word	0x00000000


	//----- nvinfo : EIATTR_CBANK_PARAM_SIZE
	.align		4
.L_36:
        /*0e90*/ 	.byte	0x03, 0x19
        /*0e92*/ 	.short	0x0470


	//----- nvinfo : EIATTR_PARAM_CBANK
	.align		4
        /*0e94*/ 	.byte	0x04, 0x0a
        /*0e96*/ 	.short	(.L_38 - .L_37)
	.align		4
.L_37:
        /*0e98*/ 	.word	index@(.nv.constant0._ZN7cutlass13device_kernelINS_4gemm6kernel13GemmUniversalIN4cute5tupleIJiiiiEEENS1_10collective13CollectiveMmaINS1_37MainloopSm90TmaGmmaWarpSpecializedFP8ILi4ENS5_IJNS4_1CILi1EEESB_SB_EEENS1_35KernelTmaWarpSpecializedCooperativeEEENS5_IJNSA_ILi128EEENSA_ILi256EEENSA_ILi64EEEEEENS_12float_e4m3_tENS5_IJlSB_lEEESJ_SK_NS4_8TiledMMAINS4_8MMA_AtomIJNS4_4SM904GMMA31MMA_64x256x32_F32E4M3E4M3_SS_TNILNSO_7ScaleInE1ELSQ_1EEEEEENS4_6LayoutINS5_IJNSA_ILi2EEESB_SB_EEENS5_IJSB_NSA_ILi0EEESW_EEEEENS5_IJNS4_10UnderscoreESZ_SZ_EEEEENS4_13SM90_TMA_LOADENS4_14ComposedLayoutINS4_7SwizzleILi2ELi4ELi3EEENS4_18smem_ptr_flag_bitsILi8EEENST_INS5_IJNSA_ILi8EEESH_EEENS5_IJSH_SB_EEEEEEEvNS4_8identityES12_S1C_vS1D_EENS_8epilogue10collective6detail29Sm90TmaWarpSpecializedAdapterINS1G_15DefaultEpilogueISJ_SK_SK_NS1F_6thread17LinearCombinationISJ_Li1EffLNS1K_9ScaleType4KindE0ELNS_15FloatRoundStyleE2ESJ_EENS1_15EpilogueDefaultEEEEEvvEEEEvNT_6ParamsE)
        /*0e9c*/ 	.short	0x0210
        /*0e9e*/ 	.short	0x0470


	//----- nvinfo : EIATTR_SW_WAR
	.align		4
.L_38:
        /*0ea0*/ 	.byte	0x04, 0x36
        /*0ea2*/ 	.short	(.L_40 - .L_39)
.L_39:
        /*0ea4*/ 	.word	0x00000008
.L_40:


//--------------------- .nv.callgraph             --------------------------
	.section	.nv.callgraph,"",@"SHT_CUDA_CALLGRAPH"
	.align	4
	.sectionentsize	8
	.align		4
        /*0000*/ 	.word	0x00000000
	.align		4
        /*0004*/ 	.word	0xffffffff
	.align		4
        /*0008*/ 	.word	0x00000000
	.align		4
        /*000c*/ 	.word	0xfffffffe
	.align		4
        /*0010*/ 	.word	0x00000000
	.align		4
        /*0014*/ 	.word	0xfffffffd
	.align		4
        /*0018*/ 	.word	0x00000000
	.align		4
        /*001c*/ 	.word	0xfffffffc


//--------------------- .nv.constant4             --------------------------
	.section	.nv.constant4,"a",@progbits
	.align	8
	.align		8
.nv.constant4:
        /*0000*/ 	.dword	_ZN40_INTERNAL_63348d07_4_k_cu_59aab334_275964cuda3std3__45__cpo5beginE
	.align		8
        /*0008*/ 	.dword	_ZN40_INTERNAL_63348d07_4_k_cu_59aab334_275964cuda3std3__45__cpo3endE
	.align		8
        /*0010*/ 	.dword	_ZN40_INTERNAL_63348d07_4_k_cu_59aab334_275964cuda3std3__45__cpo6cbeginE
	.align		8
        /*0018*/ 	.dword	_ZN40_INTERNAL_63348d07_4_k_cu_59aab334_275964cuda3std3__45__cpo4cendE
	.align		8
        /*0020*/ 	.dword	_ZN40_INTERNAL_63348d07_4_k_cu_59aab334_275964cuda3std3__442_GLOBAL__N__63348d07_4_k_cu_59aab334_275966ignoreE
	.align		8
        /*0028*/ 	.dword	_ZN40_INTERNAL_63348d07_4_k_cu_59aab334_275964cuda3std3__419piecewise_constructE
	.align		8
        /*0030*/ 	.dword	_ZN40_INTERNAL_63348d07_4_k_cu_59aab334_275964cuda3std3__48in_placeE
	.align		8
        /*0038*/ 	.dword	_ZN40_INTERNAL_63348d07_4_k_cu_59aab334_275964cuda3std6ranges3__45__cpo4swapE
	.align		8
        /*0040*/ 	.dword	_ZN40_INTERNAL_63348d07_4_k_cu_59aab334_275964cuda3std6ranges3__45__cpo9iter_moveE
	.align		8
        /*0048*/ 	.dword	_ZN40_INTERNAL_63348d07_4_k_cu_59aab334_275964cute7productE
	.align		8
        /*0050*/ 	.dword	_ZN40_INTERNAL_63348d07_4_k_cu_59aab334_275964cute1_E


//--------------------- .text._ZN7cutlass13device_kernelINS_4gemm6kernel13GemmUniversalIN4cute5tupleIJiiiiEEENS1_10collective13CollectiveMmaINS1_37MainloopSm90TmaGmmaWarpSpecializedFP8ILi4ENS5_IJNS4_1CILi1EEESB_SB_EEENS1_35KernelTmaWarpSpecializedCooperativeEEENS5_IJNSA_ILi128EEENSA_ILi256EEENSA_ILi64EEEEEENS_12float_e4m3_tENS5_IJlSB_lEEESJ_SK_NS4_8TiledMMAINS4_8MMA_AtomIJNS4_4SM904GMMA31MMA_64x256x32_F32E4M3E4M3_SS_TNILNSO_7ScaleInE1ELSQ_1EEEEEENS4_6LayoutINS5_IJNSA_ILi2EEESB_SB_EEENS5_IJSB_NSA_ILi0EEESW_EEEEENS5_IJNS4_10UnderscoreESZ_SZ_EEEEENS4_13SM90_TMA_LOADENS4_14ComposedLayoutINS4_7SwizzleILi2ELi4ELi3EEENS4_18smem_ptr_flag_bitsILi8EEENST_INS5_IJNSA_ILi8EEESH_EEENS5_IJSH_SB_EEEEEEEvNS4_8identityES12_S1C_vS1D_EENS_8epilogue10collective6detail29Sm90TmaWarpSpecializedAdapterINS1G_15DefaultEpilogueISJ_SK_SK_NS1F_6thread17LinearCombinationISJ_Li1EffLNS1K_9ScaleType4KindE0ELNS_15FloatRoundStyleE2ESJ_EENS1_15EpilogueDefaultEEEEEvvEEEEvNT_6ParamsE --------------------------
	.section	.text._ZN7cutlass13device_kernelINS_4gemm6kernel13GemmUniversalIN4cute5tupleIJiiiiEEENS1_10collective13CollectiveMmaINS1_37MainloopSm90TmaGmmaWarpSpecializedFP8ILi4ENS5_IJNS4_1CILi1EEESB_SB_EEENS1_35KernelTmaWarpSpecializedCooperativeEEENS5_IJNSA_ILi128EEENSA_ILi256EEENSA_ILi64EEEEEENS_12float_e4m3_tENS5_IJlSB_lEEESJ_SK_NS4_8TiledMMAINS4_8MMA_AtomIJNS4_4SM904GMMA31MMA_64x256x32_F32E4M3E4M3_SS_TNILNSO_7ScaleInE1ELSQ_1EEEEEENS4_6LayoutINS5_IJNSA_ILi2EEESB_SB_EEENS5_IJSB_NSA_ILi0EEESW_EEEEENS5_IJNS4_10UnderscoreESZ_SZ_EEEEENS4_13SM90_TMA_LOADENS4_14ComposedLayoutINS4_7SwizzleILi2ELi4ELi3EEENS4_18smem_ptr_flag_bitsILi8EEENST_INS5_IJNSA_ILi8EEESH_EEENS5_IJSH_SB_EEEEEEEvNS4_8identityES12_S1C_vS1D_EENS_8epilogue10collective6detail29Sm90TmaWarpSpecializedAdapterINS1G_15DefaultEpilogueISJ_SK_SK_NS1F_6thread17LinearCombinationISJ_Li1EffLNS1K_9ScaleType4KindE0ELNS_15FloatRoundStyleE2ESJ_EENS1_15EpilogueDefaultEEEEEvvEEEEvNT_6ParamsE,"ax",@progbits
	.align	128
.text._ZN7cutlass13device_kernelINS_4gemm6kernel13GemmUniversalIN4cute5tupleIJiiiiEEENS1_10collective13CollectiveMmaINS1_37MainloopSm90TmaGmmaWarpSpecializedFP8ILi4ENS5_IJNS4_1CILi1EEESB_SB_EEENS1_35KernelTmaWarpSpecializedCooperativeEEENS5_IJNSA_ILi128EEENSA_ILi256EEENSA_ILi64EEEEEENS_12float_e4m3_tENS5_IJlSB_lEEESJ_SK_NS4_8TiledMMAINS4_8MMA_AtomIJNS4_4SM904GMMA31MMA_64x256x32_F32E4M3E4M3_SS_TNILNSO_7ScaleInE1ELSQ_1EEEEEENS4_6LayoutINS5_IJNSA_ILi2EEESB_SB_EEENS5_IJSB_NSA_ILi0EEESW_EEEEENS5_IJNS4_10UnderscoreESZ_SZ_EEEEENS4_13SM90_TMA_LOADENS4_14ComposedLayoutINS4_7SwizzleILi2ELi4ELi3EEENS4_18smem_ptr_flag_bitsILi8EEENST_INS5_IJNSA_ILi8EEESH_EEENS5_IJSH_SB_EEEEEEEvNS4_8identityES12_S1C_vS1D_EENS_8epilogue10collective6detail29Sm90TmaWarpSpecializedAdapterINS1G_15DefaultEpilogueISJ_SK_SK_NS1F_6thread17LinearCombinationISJ_Li1EffLNS1K_9ScaleType4KindE0ELNS_15FloatRoundStyleE2ESJ_EENS1_15EpilogueDefaultEEEEEvvEEEEvNT_6ParamsE:
        .type           _ZN7cutlass13device_kernelINS_4gemm6kernel13GemmUniversalIN4cute5tupleIJiiiiEEENS1_10collective13CollectiveMmaINS1_37MainloopSm90TmaGmmaWarpSpecializedFP8ILi4ENS5_IJNS4_1CILi1EEESB_SB_EEENS1_35KernelTmaWarpSpecializedCooperativeEEENS5_IJNSA_ILi128EEENSA_ILi256EEENSA_ILi64EEEEEENS_12float_e4m3_tENS5_IJlSB_lEEESJ_SK_NS4_8TiledMMAINS4_8MMA_AtomIJNS4_4SM904GMMA31MMA_64x256x32_F32E4M3E4M3_SS_TNILNSO_7ScaleInE1ELSQ_1EEEEEENS4_6LayoutINS5_IJNSA_ILi2EEESB_SB_EEENS5_IJSB_NSA_ILi0EEESW_EEEEENS5_IJNS4_10UnderscoreESZ_SZ_EEEEENS4_13SM90_TMA_LOADENS4_14ComposedLayoutINS4_7SwizzleILi2ELi4ELi3EEENS4_18smem_ptr_flag_bitsILi8EEENST_INS5_IJNSA_ILi8EEESH_EEENS5_IJSH_SB_EEEEEEEvNS4_8identityES12_S1C_vS1D_EENS_8epilogue10collective6detail29Sm90TmaWarpSpecializedAdapterINS1G_15DefaultEpilogueISJ_SK_SK_NS1F_6thread17LinearCombinationISJ_Li1EffLNS1K_9ScaleType4KindE0ELNS_15FloatRoundStyleE2ESJ_EENS1_15EpilogueDefaultEEEEEvvEEEEvNT_6ParamsE,@function
        .size           _ZN7cutlass13device_kernelINS_4gemm6kernel13GemmUniversalIN4cute5tupleIJiiiiEEENS1_10collective13CollectiveMmaINS1_37MainloopSm90TmaGmmaWarpSpecializedFP8ILi4ENS5_IJNS4_1CILi1EEESB_SB_EEENS1_35KernelTmaWarpSpecializedCooperativeEEENS5_IJNSA_ILi128EEENSA_ILi256EEENSA_ILi64EEEEEENS_12float_e4m3_tENS5_IJlSB_lEEESJ_SK_NS4_8TiledMMAINS4_8MMA_AtomIJNS4_4SM904GMMA31MMA_64x256x32_F32E4M3E4M3_SS_TNILNSO_7ScaleInE1ELSQ_1EEEEEENS4_6LayoutINS5_IJNSA_ILi2EEESB_SB_EEENS5_IJSB_NSA_ILi0EEESW_EEEEENS5_IJNS4_10UnderscoreESZ_SZ_EEEEENS4_13SM90_TMA_LOADENS4_14ComposedLayoutINS4_7SwizzleILi2ELi4ELi3EEENS4_18smem_ptr_flag_bitsILi8EEENST_INS5_IJNSA_ILi8EEESH_EEENS5_IJSH_SB_EEEEEEEvNS4_8identityES12_S1C_vS1D_EENS_8epilogue10collective6detail29Sm90TmaWarpSpecializedAdapterINS1G_15DefaultEpilogueISJ_SK_SK_NS1F_6thread17LinearCombinationISJ_Li1EffLNS1K_9ScaleType4KindE0ELNS_15FloatRoundStyleE2ESJ_EENS1_15EpilogueDefaultEEEEEvvEEEEvNT_6ParamsE,(.L_x_329 - _ZN7cutlass13device_kernelINS_4gemm6kernel13GemmUniversalIN4cute5tupleIJiiiiEEENS1_10collective13CollectiveMmaINS1_37MainloopSm90TmaGmmaWarpSpecializedFP8ILi4ENS5_IJNS4_1CILi1EEESB_SB_EEENS1_35KernelTmaWarpSpecializedCooperativeEEENS5_IJNSA_ILi128EEENSA_ILi256EEENSA_ILi64EEEEEENS_12float_e4m3_tENS5_IJlSB_lEEESJ_SK_NS4_8TiledMMAINS4_8MMA_AtomIJNS4_4SM904GMMA31MMA_64x256x32_F32E4M3E4M3_SS_TNILNSO_7ScaleInE1ELSQ_1EEEEEENS4_6LayoutINS5_IJNSA_ILi2EEESB_SB_EEENS5_IJSB_NSA_ILi0EEESW_EEEEENS5_IJNS4_10UnderscoreESZ_SZ_EEEEENS4_13SM90_TMA_LOADENS4_14ComposedLayoutINS4_7SwizzleILi2ELi4ELi3EEENS4_18smem_ptr_flag_bitsILi8EEENST_INS5_IJNSA_ILi8EEESH_EEENS5_IJSH_SB_EEEEEEEvNS4_8identityES12_S1C_vS1D_EENS_8epilogue10collective6detail29Sm90TmaWarpSpecializedAdapterINS1G_15DefaultEpilogueISJ_SK_SK_NS1F_6thread17LinearCombinationISJ_Li1EffLNS1K_9ScaleType4KindE0ELNS_15FloatRoundStyleE2ESJ_EENS1_15EpilogueDefaultEEEEEvvEEEEvNT_6ParamsE)
        .other          _ZN7cutlass13device_kernelINS_4gemm6kernel13GemmUniversalIN4cute5tupleIJiiiiEEENS1_10collective13CollectiveMmaINS1_37MainloopSm90TmaGmmaWarpSpecializedFP8ILi4ENS5_IJNS4_1CILi1EEESB_SB_EEENS1_35KernelTmaWarpSpecializedCooperativeEEENS5_IJNSA_ILi128EEENSA_ILi256EEENSA_ILi64EEEEEENS_12float_e4m3_tENS5_IJlSB_lEEESJ_SK_NS4_8TiledMMAINS4_8MMA_AtomIJNS4_4SM904GMMA31MMA_64x256x32_F32E4M3E4M3_SS_TNILNSO_7ScaleInE1ELSQ_1EEEEEENS4_6LayoutINS5_IJNSA_ILi2EEESB_SB_EEENS5_IJSB_NSA_ILi0EEESW_EEEEENS5_IJNS4_10UnderscoreESZ_SZ_EEEEENS4_13SM90_TMA_LOADENS4_14ComposedLayoutINS4_7SwizzleILi2ELi4ELi3EEENS4_18smem_ptr_flag_bitsILi8EEENST_INS5_IJNSA_ILi8EEESH_EEENS5_IJSH_SB_EEEEEEEvNS4_8identityES12_S1C_vS1D_EENS_8epilogue10collective6detail29Sm90TmaWarpSpecializedAdapterINS1G_15DefaultEpilogueISJ_SK_SK_NS1F_6thread17LinearCombinationISJ_Li1EffLNS1K_9ScaleType4KindE0ELNS_15FloatRoundStyleE2ESJ_EENS1_15EpilogueDefaultEEEEEvvEEEEvNT_6ParamsE,@"STO_CUDA_ENTRY STV_DEFAULT"
_ZN7cutlass13device_kernelINS_4gemm6kernel13GemmUniversalIN4cute5tupleIJiiiiEEENS1_10collective13CollectiveMmaINS1_37MainloopSm90TmaGmmaWarpSpecializedFP8ILi4ENS5_IJNS4_1CILi1EEESB_SB_EEENS1_35KernelTmaWarpSpecializedCooperativeEEENS5_IJNSA_ILi128EEENSA_ILi256EEENSA_ILi64EEEEEENS_12float_e4m3_tENS5_IJlSB_lEEESJ_SK_NS4_8TiledMMAINS4_8MMA_AtomIJNS4_4SM904GMMA31MMA_64x256x32_F32E4M3E4M3_SS_TNILNSO_7ScaleInE1ELSQ_1EEEEEENS4_6LayoutINS5_IJNSA_ILi2EEESB_SB_EEENS5_IJSB_NSA_ILi0EEESW_EEEEENS5_IJNS4_10UnderscoreESZ_SZ_EEEEENS4_13SM90_TMA_LOADENS4_14ComposedLayoutINS4_7SwizzleILi2ELi4ELi3EEENS4_18smem_ptr_flag_bitsILi8EEENST_INS5_IJNSA_ILi8EEESH_EEENS5_IJSH_SB_EEEEEEEvNS4_8identityES12_S1C_vS1D_EENS_8epilogue10collective6detail29Sm90TmaWarpSpecializedAdapterINS1G_15DefaultEpilogueISJ_SK_SK_NS1F_6thread17LinearCombinationISJ_Li1EffLNS1K_9ScaleType4KindE0ELNS_15FloatRoundStyleE2ESJ_EENS1_15EpilogueDefaultEEEEEvvEEEEvNT_6ParamsE:
[----:B------:R-:W0:Y:S02]  /*0000*/  LDC R1, c[0x0][0x28] ;  /* 0x00000a00ff017b82 */ /* 0x000e240000000800 */
[----:B0-----:R-:W-:Y:S01]  /*0010*/  VIADD R1, R1, 0xffffff00 ;  /* 0xffffff0001017836 */ /* 0x001fe20000000000 */
[----:B------:R-:W0:Y:S01]  /*0020*/  S2R R2, SR_TID.X ;  /* 0x0000000000027919 */ /* 0x000e220000002100 */
[----:B------:R-:W-:Y:S01]  /*0030*/  ELECT P0, URZ, PT ;  /* 0x00000000003f782f */ /* 0x000fe20003800000 */
[----:B------:R-:W-:Y:S01]  /*0040*/  BSSY B0, `(.L_x_0) ;  /* 0x0000015000007945 */ /* 0x000fe20003800000 */
[--C-:B0-----:R-:W-:Y:S02]  /*0050*/  SHF.R.U32.HI R0, RZ, 0x5, R2.reuse ;  /* 0x00000005ff007819 */ /* 0x101fe40000011602 */
[----:B------:R-:W-:-:S03]  /*0060*/  SHF.R.U32.HI R2, RZ, 0x7, R2 ;  /* 0x00000007ff027819 */ /* 0x000fc60000011602 */
[----:B------:R-:W0:Y:S04]  /*0070*/  SHFL.IDX PT, R3, R0, RZ, 0x1f ;  /* 0x00001fff00037589 */ /* 0x000e2800000e0000 */
[----:B------:R-:W1:Y:S01]  /*0080*/  SHFL.IDX PT, R2, R2, RZ, 0x1f ;  /* 0x00001fff02027589 */ /* 0x000e6200000e0000 */
[----:B0-----:R-:W-:Y:S02]  /*0090*/  R2UR UR4, R3 ;  /* 0x00000000030472ca */ /* 0x001fe400000e0000 */
[----:B-1----:R-:W-:-:S11]  /*00a0*/  R2UR UR6, R2 ;  /* 0x00000000020672ca */ /* 0x002fd600000e0000 */
[----:B------:R-:W-:Y:S02]  /*00b0*/  USHF.R.S32.HI UR5, URZ, 0x1f, UR4 ;  /* 0x0000001f3f057899 */ /* 0x000fe40008011404 */
[----:B------:R-:W-:Y:S02]  /*00c0*/  ISETP.NE.OR P0, PT, RZ, UR4, !P0 ;  /* 0x00000004ff007c0c */ /* 0x000fe4000c705670 */
[----:B------:R-:W-:-:S04]  /*00d0*/  ULEA.HI UR5, UR5, UR4, URZ, 0x2 ;  /* 0x0000000405057291 */ /* 0x000fc8000f8f103f */
[----:B------:R-:W-:-:S04]  /*00e0*/  ULOP3.LUT UR5, UR5, 0xfffffffc, URZ, 0xc0, !UPT ;  /* 0xfffffffc05057892 */ /* 0x000fc8000f8ec03f */
[----:B------:R-:W-:-:S03]  /*00f0*/  UIADD3 UR8, UR4, -UR5, URZ ;  /* 0x8000000504087290 */ /* 0x000fc6000fffe03f */
[----:B------:R-:W-:Y:S09]  /*0100*/  @P0 BRA `(.L_x_1) ;  /* 0x0000000000200947 */ /* 0x000ff20003800000 */
[----:B------:R-:W-:Y:S02]  /*0110*/  ULDC.64 UR4, c[0x0][0x198] ;  /* 0x0000660000047ab9 */ /* 0x000fe40000000a00 */
[----:B------:R-:W-:Y:S02]  /*0120*/  UIADD3 UR10, UP0, UR4, 0xf0, URZ ;  /* 0x000000f0040a7890 */ /* 0x000fe4000ff1e03f */
[----:B------:R-:W-:Y:S02]  /*0130*/  UIADD3 UR4, UP1, UR4, 0x1f0, URZ ;  /* 0x000001f004047890 */ /* 0x000fe4000ff3e03f */
[----:B------:R-:W-:Y:S02]  /*0140*/  UIADD3.X UR11, URZ, UR5, URZ, UP0, !UPT ;  /* 0x000000053f0b7290 */ /* 0x000fe400087fe43f */
[----:B------:R-:W-:-:S07]  /*0150*/  UIADD3.X UR5, URZ, UR5, URZ, UP1, !UPT ;  /* 0x000000053f057290 */ /* 0x000fce0008ffe43f */
[----:B------:R0:W-:Y:S02]  /*0160*/  UTMACCTL.PF [UR10] ;  /* 0x000000000a0079b9 */ /* 0x0001e40008040000 */
[----:B------:R0:W-:Y:S02]  /*0170*/  UTMACCTL.PF [UR4] ;  /* 0x00000000040079b9 */ /* 0x0001e40008040000 */
[----:B0-----:R-:W-:Y:S01]  /*0180*/  NOP ;  /* 0x0000000000007918 */ /* 0x001fe20000000000 */
.L_x_1:
[----:B------:R-:W-:Y:S05]  /*0190*/  BSYNC B0 ;  /* 0x0000000000007941 */ /* 0x000fea0003800000 */
.L_x_0:
[----:B------:R-:W0:Y:S01]  /*01a0*/  SHFL.IDX PT, R2, R0, RZ, 0x1f ;  /* 0x00001fff00027589 */ /* 0x000e2200000e0000 */
[----:B------:R-:W-:Y:S01]  /*01b0*/  UISETP.NE.AND UP0, UPT, UR8, 0x3, UPT ;  /* 0x000000030800788c */ /* 0x000fe2000bf05270 */
[----:B------:R-:W-:Y:S01]  /*01c0*/  ISETP.NE.AND P1, PT, RZ, UR6, PT ;  /* 0x00000006ff007c0c */ /* 0x000fe2000bf25270 */
[----:B------:R-:W-:Y:S02]  /*01d0*/  UIADD3 UR10, UR6, -0x1, URZ ;  /* 0xffffffff060a7890 */ /* 0x000fe4000fffe03f */
[----:B------:R-:W-:Y:S02]  /*01e0*/  UISETP.EQ.OR UP0, UPT, UR8, URZ, !UP0 ;  /* 0x0000003f0800728c */ /* 0x000fe4000c702670 */
[----:B------:R-:W-:Y:S02]  /*01f0*/  UISETP.GE.U32.AND UP1, UPT, UR10, 0x2, UPT ;  /* 0x000000020a00788c */ /* 0x000fe4000bf26070 */
[----:B------:R-:W-:-:S04]  /*0200*/  UISETP.EQ.AND UP0, UPT, UR6, URZ, UP0 ;  /* 0x0000003f0600728c */ /* 0x000fc80008702270 */
[----:B------:R-:W-:-:S04]  /*0210*/  USEL UR13, URZ, 0x1, !UP0 ;  /* 0x000000013f0d7887 */ /* 0x000fc8000c000000 */
[----:B------:R-:W-:Y:S01]  /*0220*/  USEL UR13, UR13, 0x2, UP1 ;  /* 0x000000020d0d7887 */ /* 0x000fe20008800000 */
[----:B0-----:R-:W-:-:S13]  /*0230*/  ISETP.NE.AND P0, PT, R2, RZ, PT ;  /* 0x000000ff0200720c */ /* 0x001fda0003f05270 */
[----:B------:R-:W-:Y:S05]  /*0240*/  @P0 BRA `(.L_x_2) ;  /* 0x0000000000580947 */ /* 0x000fea0003800000 */
[----:B------:R-:W0:Y:S01]  /*0250*/  S2UR UR9, SR_CgaCtaId ;  /* 0x00000000000979c3 */ /* 0x000e220000008800 */
[----:B------:R-:W-:Y:S01]  /*0260*/  UMOV UR4, 0x400 ;  /* 0x0000040000047882 */ /* 0x000fe20000000000 */
[----:B------:R-:W-:Y:S01]  /*0270*/  UMOV UR5, 0x1 ;  /* 0x0000000100057882 */ /* 0x000fe20000000000 */
[----:B------:R-:W-:Y:S01]  /*0280*/  UMOV UR6, 0x100 ;  /* 0x0000010000067882 */ /* 0x000fe20000000000 */
[----:B------:R-:W-:Y:S01]  /*0290*/  ELECT P0, URZ, PT ;  /* 0x00000000003f782f */ /* 0x000fe20003800000 */
[----:B------:R-:W-:-:S04]  /*02a0*/  UIADD3 UR6, -UR6, 0x100000, URZ ;  /* 0x0010000006067890 */ /* 0x000fc8000fffe13f */
[----:B------:R-:W-:Y:S02]  /*02b0*/  USHF.L.U32 UR7, UR6, 0xb, URZ ;  /* 0x0000000b06077899 */ /* 0x000fe4000800063f */
[----:B------:R-:W-:Y:S02]  /*02c0*/  USHF.L.U32 UR6, UR6, 0x1, URZ ;  /* 0x0000000106067899 */ /* 0x000fe4000800063f */
[----:B0-----:R-:W-:Y:S02]  /*02d0*/  ULEA UR9, UR9, UR4, 0x18 ;  /* 0x0000000409097291 */ /* 0x001fe4000f8ec03f */
[----:B------:R-:W-:-:S04]  /*02e0*/  UIADD3 UR4, -UR5, 0x100000, URZ ;  /* 0x0010000005047890 */ /* 0x000fc8000fffe13f */
[----:B------:R-:W-:Y:S02]  /*02f0*/  USHF.L.U32 UR5, UR4, 0xb, URZ ;  /* 0x0000000b04057899 */ /* 0x000fe4000800063f */
[----:B------:R-:W-:Y:S01]  /*0300*/  USHF.L.U32 UR4, UR4, 0x1, URZ ;  /* 0x0000000104047899 */ /* 0x000fe2000800063f */
[----:B------:R-:W0:Y:S11]  /*0310*/  FENCE.VIEW.ASYNC.S ;  /* 0x00000000000073c6 */ /* 0x000e360000000000 */
[----:B0-----:R0:W1:Y:S01]  /*0320*/  SYNCS.EXCH.64 URZ, [UR9], UR4 ;  /* 0x00000004093f75b2 */ /* 0x0010620008000100 */
[----:B------:R0:W2:Y:S01]  /*0330*/  SYNCS.EXCH.64 URZ, [UR9+0x20], UR6 ;  /* 0x00002006093f75b2 */ /* 0x0000a20008000100 */
[----:B------:R0:W3:Y:S01]  /*0340*/  SYNCS.EXCH.64 URZ, [UR9+0x8], UR4 ;  /* 0x00000804093f75b2 */ /* 0x0000e20008000100 */
[----:B------:R0:W4:Y:S01]  /*0350*/  SYNCS.EXCH.64 URZ, [UR9+0x28], UR6 ;  /* 0x00002806093f75b2 */ /* 0x0001220008000100 */
[----:B------:R0:W0:Y:S01]  /*0360*/  SYNCS.EXCH.64 URZ, [UR9+0x10], UR4 ;  /* 0x00001004093f75b2 */ /* 0x0000220008000100 */
[----:B------:R0:W0:Y:S01]  /*0370*/  SYNCS.EXCH.64 URZ, [UR9+0x30], UR6 ;  /* 0x00003006093f75b2 */ /* 0x0000220008000100 */
[----:B------:R0:W0:Y:S01]  /*0380*/  SYNCS.EXCH.64 URZ, [UR9+0x18], UR4 ;  /* 0x00001804093f75b2 */ /* 0x0000220008000100 */
[----:B------:R0:W0:Y:S01]  /*0390*/  SYNCS.EXCH.64 URZ, [UR9+0x38], UR6 ;  /* 0x00003806093f75b2 */ /* 0x0000220008000100 */
[----:B------:R-:W-:Y:S01]  /*03a0*/  NOP ;  /* 0x0000000000007918 */ /* 0x000fe20000000000 */
.L_x_2:
[----:B------:R-:W5:Y:S01]  /*03b0*/  SHFL.IDX PT, R0, R0, RZ, 0x1f ;  /* 0x00001fff00007589 */ /* 0x000f6200000e0000 */
[----:B------:R-:W1:Y:S01]  /*03c0*/  LDC R2, c[0x0][0x65c] ;  /* 0x00019700ff027b82 */ /* 0x000e620000000800 */
[----:B------:R-:W-:Y:S01]  /*03d0*/  ELECT P0, URZ, PT ;  /* 0x00000000003f782f */ /* 0x000fe20003800000 */
[----:B------:R-:W-:Y:S01]  /*03e0*/  IMAD.MOV.U32 R3, RZ, RZ, RZ ;  /* 0x000000ffff037224 */ /* 0x000fe200078e00ff */
[----:B0-----:R-:W-:Y:S01]  /*03f0*/  UMOV UR4, 0x20 ;  /* 0x0000002000047882 */ /* 0x001fe20000000000 */
[----:B------:R-:W-:Y:S01]  /*0400*/  NOP ;  /* 0x0000000000007918 */ /* 0x000fe20000000000 */
[----:B------:R-:W-:Y:S01]  /*0410*/  NOP ;  /* 0x0000000000007918 */ /* 0x000fe20000000000 */
[----:B-----5:R-:W-:Y:S02]  /*0420*/  ISETP.NE.OR P0, PT, R0, RZ, !P0 ;  /* 0x000000ff0000720c */ /* 0x020fe40004705670 */
[----:B-1----:R-:W-:Y:S01]  /*0430*/  ISETP.NE.AND P3, PT, R2, 0x1, PT ;  /* 0x000000010200780c */ /* 0x002fe20003f65270 */
[----:B------:R-:W0:Y:S01]  /*0440*/  S2R R0, SR_CTAID.Y ;  /* 0x0000000000007919 */ /* 0x000e220000002600 */
[----:B------:R-:W1:Y:S09]  /*0450*/  S2R R2, SR_CTAID.X ;  /* 0x0000000000027919 */ /* 0x000e720000002500 */
[----:B------:R-:W-:Y:S01]  /*0460*/  VOTEU.ALL UP0, P0 ;  /* 0x00000000003f7886 */ /* 0x000fe20000000000 */
[----:B------:R-:W-:Y:S01]  /*0470*/  VOTEU.ALL UP1, P0 ;  /* 0x00000000003f7886 */ /* 0x000fe20000020000 */
[----:B------:R-:W1:Y:S01]  /*0480*/  @P3 LDC R7, c[0x0][0x10] ;  /* 0x00000400ff073b82 */ /* 0x000e620000000800 */
[----:B------:R-:W-:-:S02]  /*0490*/  @P3 IMAD.MOV.U32 R5, RZ, RZ, RZ ;  /* 0x000000ffff053224 */ /* 0x000fc400078e00ff */
[----:B------:R-:W-:Y:S01]  /*04a0*/  @P3 IMAD.MOV.U32 R11, RZ, RZ, RZ ;  /* 0x000000ffff0b3224 */ /* 0x000fe200078e00ff */
[----:B------:R-:W-:Y:S01]  /*04b0*/  @!UP0 UMOV UR6, 0x400 ;  /* 0x0000040000068882 */ /* 0x000fe20000000000 */
[----:B------:R-:W-:-:S04]  /*04c0*/  @!UP0 UIADD3 UR4, -UR4, 0x100000, URZ ;  /* 0x0010000004048890 */ /* 0x000fc8000fffe13f */
[----:B------:R-:W-:Y:S02]  /*04d0*/  @!UP0 USHF.L.U32 UR5, UR4, 0xb, URZ ;  /* 0x0000000b04058899 */ /* 0x000fe4000800063f */
[----:B------:R-:W-:Y:S01]  /*04e0*/  @!UP0 USHF.L.U32 UR4, UR4, 0x1, URZ ;  /* 0x0000000104048899 */ /* 0x000fe2000800063f */
[----:B------:R-:W5:Y:S08]  /*04f0*/  @!P3 LDC R9, c[0x0][0xc] ;  /* 0x00000300ff09bb82 */ /* 0x000f700000000800 */
[----:B------:R-:W2:Y:S01]  /*0500*/  @!UP0 S2UR UR7, SR_CgaCtaId ;  /* 0x00000000000789c3 */ /* 0x000ea20000008800 */
[----:B0-----:R-:W-:-:S04]  /*0510*/  @P3 IMAD.MOV.U32 R4, RZ, RZ, R0 ;  /* 0x000000ffff043224 */ /* 0x001fc800078e0000 */
[----:B-1----:R-:W-:-:S04]  /*0520*/  @P3 IMAD.WIDE.U32 R6, R2, R7, R4 ;  /* 0x0000000702063225 */ /* 0x002fc800078e0004 */
[----:B------:R-:W-:Y:S02]  /*0530*/  @P3 IMAD.MOV.U32 R16, RZ, RZ, R6 ;  /* 0x000000ffff103224 */ /* 0x000fe400078e0006 */
[----:B------:R-:W-:Y:S02]  /*0540*/  @P3 IMAD.IADD R17, R7, 0x1, R11 ;  /* 0x0000000107113824 */ /* 0x000fe400078e020b */
[----:B-----5:R-:W-:-:S04]  /*0550*/  @!P3 IMAD.WIDE.U32 R4, R9, R0, R2 ;  /* 0x000000000904b225 */ /* 0x020fc800078e0002 */
[----:B------:R-:W-:Y:S02]  /*0560*/  @!P3 IMAD.MOV.U32 R16, RZ, RZ, R4 ;  /* 0x000000ffff10b224 */ /* 0x000fe400078e0004 */
[----:B------:R-:W-:Y:S01]  /*0570*/  @!P3 IMAD.MOV.U32 R17, RZ, RZ, R5 ;  /* 0x000000ffff11b224 */ /* 0x000fe200078e0005 */
[----:B--2---:R-:W-:Y:S02]  /*0580*/  @!UP0 ULEA UR6, UR7, UR6, 0x18 ;  /* 0x0000000607068291 */ /* 0x004fe4000f8ec03f */
[----:B------:R0:W-:Y:S01]  /*0590*/  STL [R1+0x7c], R16 ;  /* 0x00007c1001007387 */ /* 0x0001e20000100800 */
[----:B------:R-:W-:-:S03]  /*05a0*/  VOTEU.ALL UP0, P0 ;  /* 0x00000000003f7886 */ /* 0x000fc60000000000 */
[----:B------:R0:W-:Y:S04]  /*05b0*/  STL [R1+0x78], R17 ;  /* 0x0000781101007387 */ /* 0x0001e80000100800 */
[----:B------:R-:W1:Y:S02]  /*05c0*/  FENCE.VIEW.ASYNC.S ;  /* 0x00000000000073c6 */ /* 0x000e640000000000 */
[----:B-1----:R0:W3:Y:S01]  /*05d0*/  @!UP0 SYNCS.EXCH.64 URZ, [UR6+0x50], UR4 ;  /* 0x00005004063f85b2 */ /* 0x0020e20008000100 */
[----:B------:R0:W3:Y:S01]  /*05e0*/  @!UP1 SYNCS.EXCH.64 URZ, [UR6+0x58], UR4 ;  /* 0x00005804063f95b2 */ /* 0x0000e20008000100 */
[----:B------:R-:W-:Y:S01]  /*05f0*/  NOP ;  /* 0x0000000000007918 */ /* 0x000fe20000000000 */
[----:B---34-:R-:W-:Y:S06]  /*0600*/  BAR.SYNC.DEFER_BLOCKING 0x0 ;  /* 0x0000000000007b1d */ /* 0x018fec0000010000 */
[----:B0-----:R-:W-:Y:S05]  /*0610*/  @!P1 BRA `(.L_x_3) ;  /* 0x000000e000989947 */ /* 0x001fea0003800000 */
[----:B------:R-:W-:-:S06]  /*0620*/  UISETP.GT.U32.AND UP0, UPT, UR10, 0x1, UPT ;  /* 0x000000010a00788c */ /* 0x000fcc000bf04070 */
[----:B------:R-:W-:-:S13]  /*0630*/  PLOP3.LUT P0, PT, PT, PT, UP0, 0x80, 0x0 ;  /* 0x000000000000781c */ /* 0x000fda0003f0f008 */
[----:B------:R-:W-:Y:S05]  /*0640*/  @P0 EXIT ;  /* 0x000000000000094d */ /* 0x000fea0003800000 */
[----:B------:R-:W-:Y:S01]  /*0650*/  IMAD.MOV.U32 R6, RZ, RZ, -0x1 ;  /* 0xffffffffff067424 */ /* 0x000fe200078e00ff */
[----:B------:R-:W-:Y:S01]  /*0660*/  ULDC.64 UR4, c[0x0][0x650] ;  /* 0x0001940000047ab9 */ /* 0x000fe20000000a00 */
[----:B------:R-:W-:Y:S01]  /*0670*/  IMAD.MOV.U32 R5, RZ, RZ, -0x1 ;  /* 0xffffffffff057424 */ /* 0x000fe200078e00ff */
[----:B------:R-:W-:Y:S01]  /*0680*/  ISETP.GE.U32.AND P0, PT, R16, UR4, PT ;  /* 0x0000000410007c0c */ /* 0x000fe2000bf06070 */
[----:B------:R-:W-:Y:S01]  /*0690*/  UMOV UR22, 0xffffffff ;  /* 0xffffffff00167882 */ /* 0x000fe20000000000 */
[----:B------:R0:W-:Y:S01]  /*06a0*/  STL [R1+0x84], R6 ;  /* 0x0000840601007387 */ /* 0x0001e20000100800 */
[----:B------:R-:W-:Y:S02]  /*06b0*/  PRMT R4, RZ, 0x7610, R4 ;  /* 0x00007610ff047816 */ /* 0x000fe40000000004 */
[----:B------:R-:W-:Y:S01]  /*06c0*/  ISETP.GE.U32.AND.EX P0, PT, R17, UR5, PT, P0 ;  /* 0x0000000511007c0c */ /* 0x000fe2000bf06100 */
[----:B------:R0:W-:-:S12]  /*06d0*/  STL [R1+0x80], R5 ;  /* 0x0000800501007387 */ /* 0x0001d80000100800 */
[----:B0-----:R-:W-:Y:S05]  /*06e0*/  @P0 BRA `(.L_x_4) ;  /* 0x0000000400680947 */ /* 0x001fea0003800000 */
[----:B------:R-:W0:Y:S01]  /*06f0*/  LDC.64 R12, c[0x0][0x628] ;  /* 0x00018a00ff0c7b82 */ /* 0x000e220000000a00 */
[----:B------:R-:W-:Y:S02]  /*0700*/  IMAD.MOV.U32 R4, RZ, RZ, R16 ;  /* 0x000000ffff047224 */ /* 0x000fe400078e0010 */
[----:B------:R-:W-:-:S05]  /*0710*/  IMAD.MOV.U32 R5, RZ, RZ, R17 ;  /* 0x000000ffff057224 */ /* 0x000fca00078e0011 */
[----:B------:R-:W1:Y:S08]  /*0720*/  LDC R10, c[0x0][0x630] ;  /* 0x00018c00ff0a7b82 */ /* 0x000e700000000800 */
[----:B------:R-:W2:Y:S01]  /*0730*/  LDC.64 R14, c[0x0][0x620] ;  /* 0x00018800ff0e7b82 */ /* 0x000ea20000000a00 */
[----:B0-----:R-:W-:-:S04]  /*0740*/  ISETP.NE.U32.AND P0, PT, R12, RZ, PT ;  /* 0x000000ff0c00720c */ /* 0x001fc80003f05070 */
[----:B------:R-:W-:-:S13]  /*0750*/  ISETP.NE.AND.EX P0, PT, R13, RZ, PT, P0 ;  /* 0x000000ff0d00720c */ /* 0x000fda0003f05300 */
[----:B-12---:R-:W-:Y:S05]  /*0760*/  @!P0 BRA `(.L_x_5) ;  /* 0x0000000000288947 */ /* 0x006fea0003800000 */
[----:B------:R-:W0:Y:S02]  /*0770*/  LDC R9, c[0x0][0x634] ;  /* 0x00018d00ff097b82 */ /* 0x000e240000000800 */
[----:B0-----:R-:W-:-:S05]  /*0780*/  IADD3 R9, P0, R16, R9, RZ ;  /* 0x0000000910097210 */ /* 0x001fca0007f1e0ff */
[----:B------:R-:W-:-:S04]  /*0790*/  IMAD.X R11, RZ, RZ, R17, P0 ;  /* 0x000000ffff0b7224 */ /* 0x000fc800000e0611 */
[----:B------:R-:W-:-:S04]  /*07a0*/  IMAD.WIDE.U32 R4, R11, R12, RZ ;  /* 0x0000000c0b047225 */ /* 0x000fc800078e00ff */
[----:B------:R-:W-:-:S04]  /*07b0*/  IMAD.WIDE.U32 R6, P0, R9, R13, R4 ;  /* 0x0000000d09067225 */ /* 0x000fc80007800004 */
[----:B------:R-:W-:-:S04]  /*07c0*/  IMAD.WIDE.U32 R4, R9, R12, RZ ;  /* 0x0000000c09047225 */ /* 0x000fc800078e00ff */
[----:B------:R-:W-:Y:S01]  /*07d0*/  IMAD.X R9, RZ, RZ, RZ, P0 ;  /* 0x000000ffff097224 */ /* 0x000fe200000e06ff */
[----:B------:R-:W-:Y:S01]  /*07e0*/  IADD3 RZ, P0, R5, R6, RZ ;  /* 0x0000000605ff7210 */ /* 0x000fe20007f1e0ff */
[----:B------:R-:W-:-:S04]  /*07f0*/  IMAD.MOV.U32 R8, RZ, RZ, R7 ;  /* 0x000000ffff087224 */ /* 0x000fc800078e0007 */
[----:B------:R-:W-:-:S08]  /*0800*/  IMAD.WIDE.U32.X R4, R11, R13, R8, P0 ;  /* 0x0000000d0b047225 */ /* 0x000fd000000e0408 */
.L_x_5:
[-CC-:B------:R-:W-:Y:S01]  /*0810*/  SHF.R.U64 R24, R4, R10.reuse, R5.reuse ;  /* 0x0000000a04187219 */ /* 0x180fe20000001205 */
[----:B------:R-:W0:Y:S01]  /*0820*/  LDC R8, c[0x0][0x618] ;  /* 0x00018600ff087b82 */ /* 0x000e220000000800 */
[----:B------:R-:W-:Y:S01]  /*0830*/  SHF.R.U32.HI R4, RZ, R10, R5 ;  /* 0x0000000aff047219 */ /* 0x000fe20000011605 */
[----:B------:R-:W-:Y:S01]  /*0840*/  ULDC UR4, c[0x0][0x150] ;  /* 0x0000540000047ab9 */ /* 0x000fe20000000800 */
[----:B------:R-:W-:Y:S01]  /*0850*/  IADD3 R9, P0, RZ, -R24, RZ ;  /* 0x80000018ff097210 */ /* 0x000fe20007f1e0ff */
[----:B------:R-:W-:Y:S01]  /*0860*/  IMAD.MOV.U32 R5, RZ, RZ, R17 ;  /* 0x000000ffff057224 */ /* 0x000fe200078e0011 */
[----:B------:R-:W-:-:S03]  /*0870*/  I2FP.F32.U32 R3, R2 ;  /* 0x0000000200037245 */ /* 0x000fc60000201000 */
[----:B------:R-:W1:Y:S01]  /*0880*/  LDC.64 R18, c[0x0][0x640] ;  /* 0x00019000ff127b82 */ /* 0x000e620000000a00 */
[----:B------:R-:W-:Y:S02]  /*0890*/  IMAD.X R11, RZ, RZ, ~R4, P0 ;  /* 0x000000ffff0b7224 */ /* 0x000fe400000e0e04 */
[----:B------:R-:W-:Y:S01]  /*08a0*/  FMUL R3, R3, UR4 ;  /* 0x0000000403037c20 */ /* 0x000fe20008400000 */
[----:B------:R-:W-:Y:S01]  /*08b0*/  IMAD.MOV.U32 R4, RZ, RZ, R16 ;  /* 0x000000ffff047224 */ /* 0x000fe200078e0010 */
[----:B------:R-:W-:Y:S01]  /*08c0*/  ULDC UR4, c[0x0][0x154] ;  /* 0x0000550000047ab9 */ /* 0x000fe20000000800 */
[-C--:B------:R-:W-:Y:S02]  /*08d0*/  IMAD R6, R11, R14.reuse, RZ ;  /* 0x0000000e0b067224 */ /* 0x080fe400078e02ff */
[C---:B------:R-:W-:Y:S01]  /*08e0*/  IMAD.WIDE.U32 R4, R9.reuse, R14, R4 ;  /* 0x0000000e09047225 */ /* 0x040fe200078e0004 */
[----:B------:R-:W2:Y:S01]  /*08f0*/  LDC R10, c[0x0][0x608] ;  /* 0x00018200ff0a7b82 */ /* 0x000ea20000000800 */
[----:B------:R-:W3:Y:S02]  /*0900*/  F2I.U32.TRUNC.NTZ R3, R3 ;  /* 0x0000000300037305 */ /* 0x000ee4000020f000 */
[----:B------:R-:W-:-:S04]  /*0910*/  IMAD R9, R9, R15, R6 ;  /* 0x0000000f09097224 */ /* 0x000fc800078e0206 */
[----:B------:R-:W-:Y:S01]  /*0920*/  IMAD.IADD R5, R5, 0x1, R9 ;  /* 0x0000000105057824 */ /* 0x000fe200078e0209 */
[----:B------:R-:W4:Y:S01]  /*0930*/  LDC R7, c[0x0][0x144] ;  /* 0x00005100ff077b82 */ /* 0x000f220000000800 */
[----:B------:R-:W-:-:S03]  /*0940*/  IMAD.MOV.U32 R9, RZ, RZ, 0x1 ;  /* 0x00000001ff097424 */ /* 0x000fc600078e00ff */
[----:B0-----:R-:W-:Y:S02]  /*0950*/  SHF.R.U64 R12, R4, R8, R5 ;  /* 0x00000008040c7219 */ /* 0x001fe40000001205 */
[----:B------:R-:W-:Y:S02]  /*0960*/  I2FP.F32.U32 R4, R0 ;  /* 0x0000000000047245 */ /* 0x000fe40000201000 */
[----:B------:R-:W0:Y:S01]  /*0970*/  LDC R14, c[0x0][0x658] ;  /* 0x00019600ff0e7b82 */ /* 0x000e220000000800 */
[----:B-1----:R-:W-:Y:S01]  /*0980*/  ISETP.NE.U32.AND P0, PT, R18, RZ, PT ;  /* 0x000000ff1200720c */ /* 0x002fe20003f05070 */
[----:B---3--:R-:W-:Y:S02]  /*0990*/  IMAD.MOV R6, RZ, RZ, -R3 ;  /* 0x000000ffff067224 */ /* 0x008fe400078e0a03 */
[----:B------:R-:W-:Y:S01]  /*09a0*/  FMUL R4, R4, UR4 ;  /* 0x0000000404047c20 */ /* 0x000fe20008400000 */
[----:B------:R-:W-:Y:S01]  /*09b0*/  SHF.R.U32.HI R3, RZ, R8, R5 ;  /* 0x00000008ff037219 */ /* 0x000fe20000011605 */
[----:B------:R-:W-:Y:S01]  /*09c0*/  IMAD.MOV.U32 R5, RZ, RZ, -0x1 ;  /* 0xffffffffff057424 */ /* 0x000fe200078e00ff */
[----:B------:R-:W-:Y:S01]  /*09d0*/  ISETP.NE.AND.EX P0, PT, R19, RZ, PT, P0 ;  /* 0x000000ff1300720c */ /* 0x000fe20003f05300 */
[----:B------:R1:W3:Y:S01]  /*09e0*/  F2I.U32.TRUNC.NTZ R11, R4 ;  /* 0x00000004000b7305 */ /* 0x0002e2000020f000 */
[----:B------:R-:W1:Y:S01]  /*09f0*/  LDC R13, c[0x0][0x148] ;  /* 0x00005200ff0d7b82 */ /* 0x000e620000000800 */
[----:B--2---:R-:W-:-:S02]  /*0a00*/  SHF.R.U64 R23, R12, R10, R3 ;  /* 0x0000000a0c177219 */ /* 0x004fc40000001203 */
[----:B------:R-:W-:-:S05]  /*0a10*/  SHF.R.U32.HI R3, RZ, R10, R3 ;  /* 0x0000000aff037219 */ /* 0x000fca0000011603 */
[----:B------:R-:W2:Y:S01]  /*0a20*/  LDC R17, c[0x0][0x600] ;  /* 0x00018000ff117b82 */ /* 0x000ea20000000800 */
[----:B----4-:R-:W-:-:S07]  /*0a30*/  IMAD R8, R7, R6, R2 ;  /* 0x0000000607087224 */ /* 0x010fce00078e0202 */
[----:B------:R-:W4:Y:S01]  /*0a40*/  LDC R16, c[0x0][0x648] ;  /* 0x00019200ff107b82 */ /* 0x000f220000000800 */
[-C--:B0-----:R-:W-:Y:S02]  /*0a50*/  SHF.L.U32 R2, R5, R14.reuse, RZ ;  /* 0x0000000e05027219 */ /* 0x081fe400000006ff */
[--C-:B------:R-:W-:Y:S02]  /*0a60*/  SHF.R.U64 R22, R23, R14, R3.reuse ;  /* 0x0000000e17167219 */ /* 0x100fe40000001203 */
[----:B------:R-:W-:Y:S02]  /*0a70*/  LOP3.LUT R10, RZ, R2, RZ, 0x33, !PT ;  /* 0x00000002ff0a7212 */ /* 0x000fe400078e33ff */
[-C--:B------:R-:W-:Y:S01]  /*0a80*/  SHF.R.U32.HI R3, RZ, R14.reuse, R3 ;  /* 0x0000000eff037219 */ /* 0x080fe20000011603 */
[----:B------:R-:W0:Y:S01]  /*0a90*/  LDC R21, c[0x0][0x638] ;  /* 0x00018e00ff157b82 */ /* 0x000e220000000800 */
[----:B------:R-:W-:Y:S01]  /*0aa0*/  SHF.L.U32 R9, R9, R14, RZ ;  /* 0x0000000e09097219 */ /* 0x000fe200000006ff */
[----:B------:R-:W-:-:S06]  /*0ab0*/  IMAD.MOV.U32 R2, RZ, RZ, R22 ;  /* 0x000000ffff027224 */ /* 0x000fcc00078e0016 */
[----:B------:R-:W0:Y:S01]  /*0ac0*/  LDC R20, c[0x0][0x610] ;  /* 0x00018400ff147b82 */ /* 0x000e220000000800 */
[----:B-1-3--:R-:W-:Y:S05]  /*0ad0*/  @!P0 BRA `(.L_x_6) ;  /* 0x0000000000288947 */ /* 0x00afea0003800000 */
[----:B------:R-:W1:Y:S02]  /*0ae0*/  LDC R7, c[0x0][0x64c] ;  /* 0x00019300ff077b82 */ /* 0x000e640000000800 */
[----:B-1----:R-:W-:-:S05]  /*0af0*/  IADD3 R7, P0, R22, R7, RZ ;  /* 0x0000000716077210 */ /* 0x002fca0007f1e0ff */
        /* <DEDUP_REMOVED lines=8> */
.L_x_6:
[----:B----4-:R-:W-:Y:S01]  /*0b80*/  SHF.R.U64 R2, R2, R16, R3 ;  /* 0x0000001002027219 */ /* 0x010fe20000001203 */
[----:B--2---:R-:W-:Y:S01]  /*0b90*/  VIADD R3, R17, 0xffffffff ;  /* 0xffffffff11037836 */ /* 0x004fe20000000000 */
[----:B------:R-:W-:Y:S01]  /*0ba0*/  LOP3.LUT R10, R23, R10, RZ, 0xc0, !PT ;  /* 0x0000000a170a7212 */ /* 0x000fe200078ec0ff */
[----:B------:R-:W-:Y:S01]  /*0bb0*/  IMAD.MOV R11, RZ, RZ, -R11 ;  /* 0x000000ffff0b7224 */ /* 0x000fe200078e0a0b */
[----:B------:R-:W-:Y:S01]  /*0bc0*/  R2UR UR22, R24 ;  /* 0x00000000181672ca */ /* 0x000fe200000e0000 */
[----:B------:R-:W-:Y:S01]  /*0bd0*/  IMAD.MOV R4, RZ, RZ, -R2 ;  /* 0x000000ffff047224 */ /* 0x000fe200078e0a02 */
[----:B------:R-:W-:Y:S01]  /*0be0*/  LOP3.LUT R3, R12, R3, RZ, 0xc0, !PT ;  /* 0x000000030c037212 */ /* 0x000fe200078ec0ff */
[----:B------:R-:W-:Y:S02]  /*0bf0*/  @P3 IMAD R8, R13, R11, R0 ;  /* 0x0000000b0d083224 */ /* 0x000fe400078e0200 */
[----:B------:R-:W-:Y:S02]  /*0c00*/  IMAD R9, R9, R2, R10 ;  /* 0x0000000209097224 */ /* 0x000fe400078e020a */
[----:B0-----:R-:W-:-:S02]  /*0c10*/  IMAD R0, R4, R21, R22 ;  /* 0x0000001504007224 */ /* 0x001fc400078e0216 */
[----:B------:R-:W-:Y:S02]  /*0c20*/  IMAD R8, R9, R20, R8 ;  /* 0x0000001409087224 */ /* 0x000fe400078e0208 */
[----:B------:R-:W-:Y:S02]  /*0c30*/  IMAD R3, R0, R17, R3 ;  /* 0x0000001100037224 */ /* 0x000fe400078e0203 */
[----:B------:R-:W-:-:S03]  /*0c40*/  IMAD.MOV.U32 R4, RZ, RZ, 0x1 ;  /* 0x00000001ff047424 */ /* 0x000fc600078e00ff */
[----:B------:R-:W-:Y:S02]  /*0c50*/  SEL R2, R3, R8, !P3 ;  /* 0x0000000803027207 */ /* 0x000fe40005800000 */
[----:B------:R-:W-:-:S03]  /*0c60*/  SEL R0, R8, R3, !P3 ;  /* 0x0000000308007207 */ /* 0x000fc60005800000 */
[----:B------:R0:W-:Y:S04]  /*0c70*/  STL [R1+0x80], R2 ;  /* 0x0000800201007387 */ /* 0x0001e80000100800 */
[----:B------:R0:W-:Y:S02]  /*0c80*/  STL [R1+0x84], R0 ;  /* 0x0000840001007387 */ /* 0x0001e40000100800 */
.L_x_4:
[----:B------:R-:W-:-:S08]  /*0c90*/  NOP ;  /* 0x0000000000007918 */ /* 0x000fd00000000000 */
[----:B------:R-:W1:Y:S02]  /*0ca0*/  USETMAXREG.TRY_ALLOC.CTAPOOL UP0, 0xe8 ;  /* 0x000000e8000079c8 */ /* 0x000e640008000600 */
[----:B-1----:R-:W-:-:S13]  /*0cb0*/  PLOP3.LUT P0, PT, PT, PT, UP0, 0x80, 0x0 ;  /* 0x000000000000781c */ /* 0x002fda0003f0f008 */
[----:B------:R-:W-:Y:S05]  /*0cc0*/  @!P0 BRA `(.L_x_4) ;  /* 0xfffffffc00f08947 */ /* 0x000fea000383ffff */
[----:B------:R-:W-:Y:S01]  /*0cd0*/  ULDC.64 UR4, c[0x0][0x598] ;  /* 0x0001660000047ab9 */ /* 0x000fe20000000a00 */
[----:B------:R-:W-:Y:S01]  /*0ce0*/  ULDC.64 UR16, c[0x0][0x208] ;  /* 0x0000820000107ab9 */ /* 0x000fe20000000a00 */
[----:B------:R-:W-:-:S04]  /*0cf0*/  ISETP.NE.U32.AND P0, PT, RZ, UR4, PT ;  /* 0x00000004ff007c0c */ /* 0x000fc8000bf05070 */
[----:B------:R-:W-:-:S13]  /*0d00*/  ISETP.NE.AND.EX P0, PT, RZ, UR5, PT, P0 ;  /* 0x00000005ff007c0c */ /* 0x000fda000bf05300 */
[----:B------:R-:W-:Y:S05]  /*0d10*/  @!P0 BRA `(.L_x_7) ;  /* 0x0000000000208947 */ /* 0x000fea0003800000 */
[----:B0-----:R-:W0:Y:S02]  /*0d20*/  LDC.64 R2, c[0x0][0x598] ;  /* 0x00016600ff027b82 */ /* 0x001e240000000a00 */
[----:B0-----:R-:W2:Y:S02]  /*0d30*/  LDG.E.64 R2, desc[UR16][R2.64] ;  /* 0x0000001002027981 */ /* 0x001ea4000c1e1b00 */
[----:B--2---:R-:W-:-:S04]  /*0d40*/  ISETP.NE.U32.AND P0, PT, R2, RZ, PT ;  /* 0x000000ff0200720c */ /* 0x004fc80003f05070 */
[----:B------:R-:W-:-:S13]  /*0d50*/  ISETP.NE.AND.EX P0, PT, R3, RZ, PT, P0 ;  /* 0x000000ff0300720c */ /* 0x000fda0003f05300 */
[----:B------:R-:W-:Y:S05]  /*0d60*/  @!P0 BRA `(.L_x_7) ;  /* 0x00000000000c8947 */ /* 0x000fea0003800000 */
[----:B------:R-:W2:Y:S02]  /*0d70*/  LD.E R2, desc[UR16][R2.64] ;  /* 0x0000001002027980 */ /* 0x000ea4000c101900 */
[----:B--2---:R-:W-:Y:S01]  /*0d80*/  R2UR UR20, R2 ;  /* 0x00000000021472ca */ /* 0x004fe200000e0000 */
[----:B------:R-:W-:-:S14]  /*0d90*/  BRA `(.L_x_8) ;  /* 0x0000000000247947 */ /* 0x000fdc0003800000 */
.L_x_7:
[----:B------:R-:W-:Y:S02]  /*0da0*/  ULDC.64 UR4, c[0x0][0x588] ;  /* 0x0001620000047ab9 */ /* 0x000fe40000000a00 */
[----:B------:R-:W-:-:S04]  /*0db0*/  ISETP.NE.U32.AND P0, PT, RZ, UR4, PT ;  /* 0x00000004ff007c0c */ /* 0x000fc8000bf05070 */
[----:B------:R-:W-:-:S13]  /*0dc0*/  ISETP.NE.AND.EX P0, PT, RZ, UR5, PT, P0 ;  /* 0x00000005ff007c0c */ /* 0x000fda000bf05300 */
[----:B------:R-:W-:Y:S05]  /*0dd0*/  @!P0 BRA `(.L_x_9) ;  /* 0x0000000000108947 */ /* 0x000fea0003800000 */
[----:B0-----:R-:W0:Y:S02]  /*0de0*/  LDC.64 R2, c[0x0][0x588] ;  /* 0x00016200ff027b82 */ /* 0x001e240000000a00 */
[----:B0-----:R-:W2:Y:S02]  /*0df0*/  LDG.E R2, desc[UR16][R2.64] ;  /* 0x0000001002027981 */ /* 0x001ea4000c1e1900 */
[----:B--2---:R-:W-:Y:S01]  /*0e00*/  R2UR UR20, R2 ;  /* 0x00000000021472ca */ /* 0x004fe200000e0000 */
[----:B------:R-:W-:-:S14]  /*0e10*/  BRA `(.L_x_8) ;  /* 0x0000000000047947 */ /* 0x000fdc0003800000 */
.L_x_9:
[----:B------:R-:W-:-:S05]  /*0e20*/  ULDC UR20, c[0x0][0x580] ;  /* 0x0001600000147ab9 */ /* 0x000fca0000000800 */
.L_x_8:
[----:B------:R-:W-:Y:S02]  /*0e30*/  ULDC.64 UR4, c[0x0][0x5a0] ;  /* 0x0001680000047ab9 */ /* 0x000fe40000000a00 */
        /* <DEDUP_REMOVED lines=11> */
.L_x_10:
        /* <DEDUP_REMOVED lines=8> */
.L_x_12:
[----:B------:R-:W-:-:S05]  /*0f70*/  ULDC UR21, c[0x0][0x584] ;  /* 0x0001610000157ab9 */ /* 0x000fca0000000800 */
.L_x_11:
[----:B------:R-:W-:-:S13]  /*0f80*/  LOP3.LUT P0, RZ, R4, 0xff, RZ, 0xc0, !PT ;  /* 0x000000ff04ff7812 */ /* 0x000fda000780c0ff */
[----:B------:R-:W-:Y:S05]  /*0f90*/  @!P0 EXIT ;  /* 0x000000000000894d */ /* 0x000fea0003800000 */
[----:B------:R-:W-:Y:S01]  /*0fa0*/  ULDC UR4, c[0x0][0x28c] ;  /* 0x0000a30000047ab9 */ /* 0x000fe20000000800 */
[----:B------:R-:W-:Y:S02]  /*0fb0*/  ULOP3.LUT UR23, UR13, 0x1, URZ, 0xfc, !UPT ;  /* 0x000000010d177892 */ /* 0x000fe4000f8efc3f */
[----:B------:R-:W-:-:S04]  /*0fc0*/  UIADD3 UR4, UR4, 0x3f, URZ ;  /* 0x0000003f04047890 */ /* 0x000fc8000fffe03f */
[----:B------:R-:W-:-:S04]  /*0fd0*/  USHF.R.S32.HI UR5, URZ, 0x1f, UR4 ;  /* 0x0000001f3f057899 */ /* 0x000fc80008011404 */
[----:B------:R-:W-:-:S03]  /*0fe0*/  ULEA.HI UR5, UR5, UR4, URZ, 0x6 ;  /* 0x0000000405057291 */ /* 0x000fc6000f8f303f */
[----:B------:R-:W-:Y:S01]  /*0ff0*/  UMOV UR4, URZ ;  /* 0x0000003f00047c82 */ /* 0x000fe20008000000 */
[----:B------:R-:W-:-:S03]  /*1000*/  USHF.R.S32.HI UR12, URZ, 0x6, UR5 ;  /* 0x000000063f0c7899 */ /* 0x000fc60008011405 */
[----:B------:R-:W-:-:S09]  /*1010*/  UMOV UR5, URZ ;  /* 0x0000003f00057c82 */ /* 0x000fd20008000000 */
.L_x_293:
[----:B0-----:R-:W0:Y:S01]  /*1020*/  S2R R0, SR_TID.X ;  /* 0x0000000000007919 */ /* 0x001e220000002100 */
[----:B-1----:R-:W1:Y:S01]  /*1030*/  S2UR UR11, SR_CgaCtaId ;  /* 0x00000000000b79c3 */ /* 0x002e620000008800 */
[----:B------:R-:W-:Y:S01]  /*1040*/  UMOV UR14, 0x400 ;  /* 0x00000400000e7882 */ /* 0x000fe20000000000 */
[----:B------:R-:W-:Y:S01]  /*1050*/  UMOV UR6, URZ ;  /* 0x0000003f00067c82 */ /* 0x000fe20008000000 */
[----:B------:R-:W-:Y:S01]  /*1060*/  STL [R1+0x74], RZ ;  /* 0x000074ff01007387 */ /* 0x000fe20000100800 */
[----:B------:R-:W-:Y:S01]  /*1070*/  UMOV UR7, URZ ;  /* 0x0000003f00077c82 */ /* 0x000fe20008000000 */
[----:B------:R-:W-:Y:S01]  /*1080*/  UMOV UR8, URZ ;  /* 0x0000003f00087c82 */ /* 0x000fe20008000000 */
[----:B------:R-:W-:Y:S01]  /*1090*/  UMOV UR18, UR5 ;  /* 0x0000000500127c82 */ /* 0x000fe20008000000 */
[----:B------:R-:W-:Y:S01]  /*10a0*/  STL [R1+0x70], RZ ;  /* 0x000070ff01007387 */ /* 0x000fe20000100800 */
[----:B--2---:R-:W2:Y:S01]  /*10b0*/  LDC R2, c[0x0][0x28c] ;  /* 0x0000a300ff027b82 */ /* 0x004ea20000000800 */
[----:B------:R-:W-:-:S02]  /*10c0*/  CS2R R4, SRZ ;  /* 0x0000000000047805 */ /* 0x000fc4000001ff00 */
[----:B------:R-:W-:Y:S01]  /*10d0*/  CS2R R6, SRZ ;  /* 0x0000000000067805 */ /* 0x000fe2000001ff00 */
[----:B------:R-:W-:Y:S01]  /*10e0*/  STL [R1+0x6c], RZ ;  /* 0x00006cff01007387 */ /* 0x000fe20000100800 */
[----:B------:R-:W-:Y:S02]  /*10f0*/  CS2R R8, SRZ ;  /* 0x0000000000087805 */ /* 0x000fe4000001ff00 */
[----:B------:R-:W-:Y:S02]  /*1100*/  CS2R R10, SRZ ;  /* 0x00000000000a7805 */ /* 0x000fe4000001ff00 */
[----:B------:R-:W-:Y:S01]  /*1110*/  CS2R R12, SRZ ;  /* 0x00000000000c7805 */ /* 0x000fe2000001ff00 */
[----:B------:R-:W-:Y:S01]  /*1120*/  STL [R1+0x68], RZ ;  /* 0x000068ff01007387 */ /* 0x000fe20000100800 */
[----:B------:R-:W-:Y:S02]  /*1130*/  CS2R R14, SRZ ;  /* 0x00000000000e7805 */ /* 0x000fe4000001ff00 */
[----:B------:R-:W-:-:S02]  /*1140*/  CS2R R16, SRZ ;  /* 0x0000000000107805 */ /* 0x000fc4000001ff00 */
[----:B------:R-:W-:Y:S01]  /*1150*/  CS2R R18, SRZ ;  /* 0x0000000000127805 */ /* 0x000fe2000001ff00 */
[----:B------:R-:W-:Y:S01]  /*1160*/  STL [R1+0x64], RZ ;  /* 0x000064ff01007387 */ /* 0x000fe20000100800 */
[----:B------:R-:W-:Y:S02]  /*1170*/  CS2R R20, SRZ ;  /* 0x0000000000147805 */ /* 0x000fe4000001ff00 */
[----:B------:R-:W-:Y:S02]  /*1180*/  CS2R R22, SRZ ;  /* 0x0000000000167805 */ /* 0x000fe4000001ff00 */
[----:B------:R-:W-:Y:S01]  /*1190*/  CS2R R152, SRZ ;  /* 0x0000000000987805 */ /* 0x000fe2000001ff00 */
[----:B------:R-:W-:Y:S01]  /*11a0*/  STL [R1+0x60], RZ ;  /* 0x000060ff01007387 */ /* 0x000fe20000100800 */
[----:B-1----:R-:W-:Y:S01]  /*11b0*/  ULEA UR14, UR11, UR14, 0x18 ;  /* 0x0000000e0b0e7291 */ /* 0x002fe2000f8ec03f */
[----:B------:R-:W-:Y:S02]  /*11c0*/  CS2R R154, SRZ ;  /* 0x00000000009a7805 */ /* 0x000fe4000001ff00 */
[----:B------:R-:W-:Y:S01]  /*11d0*/  CS2R R156, SRZ ;  /* 0x00000000009c7805 */ /* 0x000fe2000001ff00 */
[----:B------:R-:W-:Y:S01]  /*11e0*/  STL [R1+0x5c], RZ ;  /* 0x00005cff01007387 */ /* 0x000fe20000100800 */
[----:B------:R-:W-:-:S02]  /*11f0*/  CS2R R158, SRZ ;  /* 0x00000000009e7805 */ /* 0x000fc4000001ff00 */
[----:B------:R-:W-:Y:S02]  /*1200*/  CS2R R160, SRZ ;  /* 0x0000000000a07805 */ /* 0x000fe4000001ff00 */
[----:B------:R-:W-:Y:S02]  /*1210*/  CS2R R162, SRZ ;  /* 0x0000000000a27805 */ /* 0x000fe4000001ff00 */
[----:B0-----:R-:W-:Y:S01]  /*1220*/  LOP3.LUT R0, R0, 0x80, RZ, 0xc0, !PT ;  /* 0x0000008000007812 */ /* 0x001fe200078ec0ff */
[----:B------:R-:W-:Y:S01]  /*1230*/  STL [R1+0x58], RZ ;  /* 0x000058ff01007387 */ /* 0x000fe20000100800 */
[----:B--2---:R-:W-:Y:S02]  /*1240*/  ISETP.GE.AND P0, PT, R2, 0x1, PT ;  /* 0x000000010200780c */ /* 0x004fe40003f06270 */
[----:B------:R-:W-:Y:S02]  /*1250*/  CS2R R2, SRZ ;  /* 0x0000000000027805 */ /* 0x000fe4000001ff00 */
[----:B------:R-:W-:Y:S01]  /*1260*/  SHF.R.U32.HI R0, RZ, 0x7, R0 ;  /* 0x00000007ff007819 */ /* 0x000fe20000011600 */
[----:B------:R-:W-:Y:S01]  /*1270*/  STL [R1+0x54], RZ ;  /* 0x000054ff01007387 */ /* 0x000fe20000100800 */
[----:B------:R-:W-:-:S02]  /*1280*/  CS2R R164, SRZ ;  /* 0x0000000000a47805 */ /* 0x000fc4000001ff00 */
[----:B------:R-:W-:Y:S02]  /*1290*/  CS2R R166, SRZ ;  /* 0x0000000000a67805 */ /* 0x000fe4000001ff00 */
[----:B------:R-:W-:Y:S01]  /*12a0*/  CS2R R168, SRZ ;  /* 0x0000000000a87805 */ /* 0x000fe2000001ff00 */
[----:B------:R-:W-:Y:S01]  /*12b0*/  STL [R1+0x50], RZ ;  /* 0x000050ff01007387 */ /* 0x000fe20000100800 */
[----:B------:R-:W-:Y:S02]  /*12c0*/  CS2R R170, SRZ ;  /* 0x0000000000aa7805 */ /* 0x000fe4000001ff00 */
[----:B------:R-:W-:Y:S02]  /*12d0*/  CS2R R172, SRZ ;  /* 0x0000000000ac7805 */ /* 0x000fe4000001ff00 */
[----:B------:R-:W-:Y:S01]  /*12e0*/  CS2R R174, SRZ ;  /* 0x0000000000ae7805 */ /* 0x000fe2000001ff00 */
[----:B------:R-:W0:Y:S01]  /*12f0*/  SHFL.IDX PT, R0, R0, RZ, 0x1f ;  /* 0x00001fff00007589 */ /* 0x000e2200000e0000 */
[----:B------:R-:W-:-:S02]  /*1300*/  CS2R R176, SRZ ;  /* 0x0000000000b07805 */ /* 0x000fc4000001ff00 */
[----:B------:R-:W-:Y:S02]  /*1310*/  CS2R R178, SRZ ;  /* 0x0000000000b27805 */ /* 0x000fe4000001ff00 */
[----:B------:R-:W-:Y:S01]  /*1320*/  CS2R R180, SRZ ;  /* 0x0000000000b47805 */ /* 0x000fe2000001ff00 */
[----:B------:R1:W-:Y:S01]  /*1330*/  STL [R1+0x4c], RZ ;  /* 0x00004cff01007387 */ /* 0x0003e20000100800 */
[----:B------:R-:W-:Y:S02]  /*1340*/  CS2R R182, SRZ ;  /* 0x0000000000b67805 */ /* 0x000fe4000001ff00 */
[----:B------:R-:W-:Y:S02]  /*1350*/  CS2R R184, SRZ ;  /* 0x0000000000b87805 */ /* 0x000fe4000001ff00 */
[----:B------:R-:W-:Y:S01]  /*1360*/  CS2R R186, SRZ ;  /* 0x0000000000ba7805 */ /* 0x000fe2000001ff00 */
[----:B------:R1:W-:Y:S01]  /*1370*/  STL [R1+0x48], RZ ;  /* 0x000048ff01007387 */ /* 0x0003e20000100800 */
        /* <DEDUP_REMOVED lines=14> */
[----:B------:R-:W-:Y:S02]  /*1460*/  CS2R R210, SRZ ;  /* 0x0000000000d27805 */ /* 0x000fe4000001ff00 */
[----:B0-----:R-:W-:Y:S01]  /*1470*/  R2UR UR9, R0 ;  /* 0x00000000000972ca */ /* 0x001fe200000e0000 */
[----:B------:R1:W-:Y:S01]  /*1480*/  STL [R1+0x38], RZ ;  /* 0x000038ff01007387 */ /* 0x0003e20000100800 */
[----:B------:R-:W-:Y:S01]  /*1490*/  IMAD.MOV.U32 R0, RZ, RZ, RZ ;  /* 0x000000ffff007224 */ /* 0x000fe200078e00ff */
[----:B------:R-:W-:-:S02]  /*14a0*/  CS2R R212, SRZ ;  /* 0x0000000000d47805 */ /* 0x000fc4000001ff00 */
[----:B------:R-:W-:Y:S01]  /*14b0*/  CS2R R214, SRZ ;  /* 0x0000000000d67805 */ /* 0x000fe2000001ff00 */
[----:B------:R1:W-:Y:S01]  /*14c0*/  STL [R1+0x34], RZ ;  /* 0x000034ff01007387 */ /* 0x0003e20000100800 */
[----:B------:R-:W-:Y:S02]  /*14d0*/  CS2R R216, SRZ ;  /* 0x0000000000d87805 */ /* 0x000fe4000001ff00 */
[----:B------:R-:W-:Y:S02]  /*14e0*/  CS2R R218, SRZ ;  /* 0x0000000000da7805 */ /* 0x000fe4000001ff00 */
[----:B------:R-:W-:Y:S01]  /*14f0*/  CS2R R220, SRZ ;  /* 0x0000000000dc7805 */ /* 0x000fe2000001ff00 */
[----:B------:R1:W-:Y:S01]  /*1500*/  STL [R1+0x30], RZ ;  /* 0x000030ff01007387 */ /* 0x0003e20000100800 */
[----:B------:R-:W-:Y:S02]  /*1510*/  CS2R R222, SRZ ;  /* 0x0000000000de7805 */ /* 0x000fe4000001ff00 */
[----:B------:R-:W-:Y:S01]  /*1520*/  CS2R R224, SRZ ;  /* 0x0000000000e07805 */ /* 0x000fe2000001ff00 */
[----:B------:R-:W-:Y:S01]  /*1530*/  IMAD.MOV.U32 R226, RZ, RZ, RZ ;  /* 0x000000ffffe27224 */ /* 0x000fe200078e00ff */
[----:B------:R1:W-:Y:S01]  /*1540*/  STL [R1+0x2c], RZ ;  /* 0x00002cff01007387 */ /* 0x0003e20000100800 */
[----:B------:R-:W-:Y:S01]  /*1550*/  ULEA.HI UR10, UR9, UR9, URZ, 0x1 ;  /* 0x00000009090a7291 */ /* 0x000fe2000f8f083f */
[----:B------:R-:W-:Y:S01]  /*1560*/  IMAD.U32 R227, RZ, RZ, UR4 ;  /* 0x00000004ffe37e24 */ /* 0x000fe2000f8e00ff */
[----:B------:R-:W-:Y:S01]  /*1570*/  CS2R R24, SRZ ;  /* 0x0000000000187805 */ /* 0x000fe2000001ff00 */
[----:B------:R1:W-:Y:S01]  /*1580*/  STL [R1+0x28], RZ ;  /* 0x000028ff01007387 */ /* 0x0003e20000100800 */
[----:B------:R-:W-:Y:S01]  /*1590*/  ULOP3.LUT UR10, UR10, 0xffffe, URZ, 0xc0, !UPT ;  /* 0x000ffffe0a0a7892 */ /* 0x000fe2000f8ec03f */
[----:B------:R-:W-:-:S02]  /*15a0*/  CS2R R26, SRZ ;  /* 0x00000000001a7805 */ /* 0x000fc4000001ff00 */
[----:B------:R-:W-:Y:S01]  /*15b0*/  CS2R R28, SRZ ;  /* 0x00000000001c7805 */ /* 0x000fe2000001ff00 */
[----:B------:R1:W-:Y:S01]  /*15c0*/  STL [R1+0x24], RZ ;  /* 0x000024ff01007387 */ /* 0x0003e20000100800 */
[----:B------:R-:W-:Y:S01]  /*15d0*/  UIADD3 UR10, UR9, -UR10, URZ ;  /* 0x8000000a090a7290 */ /* 0x000fe2000fffe03f */
[----:B---34-:R-:W-:Y:S02]  /*15e0*/  CS2R R30, SRZ ;  /* 0x00000000001e7805 */ /* 0x018fe4000001ff00 */
[----:B------:R-:W-:Y:S01]  /*15f0*/  CS2R R32, SRZ ;  /* 0x0000000000207805 */ /* 0x000fe2000001ff00 */
[----:B------:R1:W-:Y:S01]  /*1600*/  STL [R1+0x20], RZ ;  /* 0x000020ff01007387 */ /* 0x0003e20000100800 */
[----:B------:R-:W-:Y:S01]  /*1610*/  ULEA UR10, UR10, UR14, 0xc ;  /* 0x0000000e0a0a7291 */ /* 0x000fe2000f8e603f */
[----:B------:R-:W-:Y:S02]  /*1620*/  CS2R R34, SRZ ;  /* 0x0000000000227805 */ /* 0x000fe4000001ff00 */
[----:B------:R-:W-:Y:S01]  /*1630*/  CS2R R36, SRZ ;  /* 0x0000000000247805 */ /* 0x000fe2000001ff00 */
[----:B------:R1:W-:Y:S01]  /*1640*/  STL [R1+0x1c], RZ ;  /* 0x00001cff01007387 */ /* 0x0003e20000100800 */
[----:B------:R-:W-:Y:S01]  /*1650*/  UIADD3 UR10, UR10, 0x100, URZ ;  /* 0x000001000a0a7890 */ /* 0x000fe2000fffe03f */
[----:B------:R-:W-:-:S02]  /*1660*/  CS2R R38, SRZ ;  /* 0x0000000000267805 */ /* 0x000fc4000001ff00 */
[----:B------:R-:W-:Y:S01]  /*1670*/  CS2R R40, SRZ ;  /* 0x0000000000287805 */ /* 0x000fe2000001ff00 */
[----:B------:R1:W-:Y:S01]  /*1680*/  STL [R1+0x18], RZ ;  /* 0x000018ff01007387 */ /* 0x0003e20000100800 */
[----:B------:R-:W-:Y:S01]  /*1690*/  USHF.R.U32.HI UR10, URZ, 0x4, UR10 ;  /* 0x000000043f0a7899 */ /* 0x000fe2000801160a */
[----:B------:R-:W-:Y:S02]  /*16a0*/  CS2R R42, SRZ ;  /* 0x00000000002a7805 */ /* 0x000fe4000001ff00 */
[----:B------:R-:W-:Y:S01]  /*16b0*/  CS2R R44, SRZ ;  /* 0x00000000002c7805 */ /* 0x000fe2000001ff00 */
[----:B------:R1:W-:Y:S01]  /*16c0*/  STL [R1+0x14], RZ ;  /* 0x000014ff01007387 */ /* 0x0003e20000100800 */
[----:B------:R-:W-:Y:S01]  /*16d0*/  ULOP3.LUT UR15, UR10, 0x3fff, URZ, 0xc0, !UPT ;  /* 0x00003fff0a0f7892 */ /* 0x000fe2000f8ec03f */
        /* <DEDUP_REMOVED lines=18> */
[----:B------:R1:W-:Y:S01]  /*1800*/  STL [R1], RZ ;  /* 0x000000ff01007387 */ /* 0x0003e20000100800 */
[----:B------:R-:W-:-:S02]  /*1810*/  CS2R R74, SRZ ;  /* 0x00000000004a7805 */ /* 0x000fc4000001ff00 */
[----:B------:R-:W-:Y:S02]  /*1820*/  CS2R R76, SRZ ;  /* 0x00000000004c7805 */ /* 0x000fe4000001ff00 */
[----:B------:R-:W-:Y:S02]  /*1830*/  CS2R R78, SRZ ;  /* 0x00000000004e7805 */ /* 0x000fe4000001ff00 */
[----:B------:R-:W-:Y:S02]  /*1840*/  CS2R R80, SRZ ;  /* 0x0000000000507805 */ /* 0x000fe4000001ff00 */
[----:B------:R-:W-:Y:S02]  /*1850*/  CS2R R82, SRZ ;  /* 0x0000000000527805 */ /* 0x000fe4000001ff00 */
[----:B------:R-:W-:Y:S02]  /*1860*/  CS2R R84, SRZ ;  /* 0x0000000000547805 */ /* 0x000fe4000001ff00 */
        /* <DEDUP_REMOVED lines=32> */
[----:B------:R-:W-:Y:S01]  /*1a70*/  CS2R R150, SRZ ;  /* 0x0000000000967805 */ /* 0x000fe2000001ff00 */
[----:B-1----:R-:W-:Y:S06]  /*1a80*/  @!P0 BRA `(.L_x_13) ;  /* 0x0000001000688947 */ /* 0x002fec0003800000 */
[----:B------:R-:W-:-:S06]  /*1a90*/  UISETP.NE.AND UP0, UPT, UR23, 0x3, UPT ;  /* 0x000000031700788c */ /* 0x000fcc000bf05270 */
[----:B------:R-:W-:-:S13]  /*1aa0*/  PLOP3.LUT P1, PT, PT, PT, UP0, 0x80, 0x0 ;  /* 0x000000000000781c */ /* 0x000fda0003f2f008 */
[----:B------:R-:W-:Y:S05]  /*1ab0*/  @!P1 BRA `(.L_x_14) ;  /* 0x0000000000049947 */ /* 0x000fea0003800000 */
[----:B------:R-:W-:Y:S01]  /*1ac0*/  BPT.TRAP 0x1 ;  /* 0x000000040000795c */ /* 0x000fe20000300000 */
.L_x_14:
[----:B------:R-:W-:Y:S01]  /*1ad0*/  ULEA UR6, UR5, UR14, 0x3 ;  /* 0x0000000e05067291 */ /* 0x000fe2000f8e183f */
[----:B------:R-:W-:-:S05]  /*1ae0*/  IMAD.U32 R0, RZ, RZ, UR4 ;  /* 0x00000004ff007e24 */ /* 0x000fca000f8e00ff */
[----:B------:R-:W-:-:S04]  /*1af0*/  SHF.L.U32 R0, R0, 0x1f, RZ ;  /* 0x0000001f00007819 */ /* 0x000fc800000006ff */
[----:B------:R0:W1:Y:S01]  /*1b00*/  SYNCS.PHASECHK.TRANS64.TRYWAIT P0, [UR6], R0 ;  /* 0x00000000ff0075a7 */ /* 0x0000620008000146 */
[----:B------:R-:W-:Y:S05]  /*1b10*/  @!P1 BRA `(.L_x_15) ;  /* 0x0000000000049947 */ /* 0x000fea0003800000 */
[----:B------:R-:W-:Y:S01]  /*1b20*/  BPT.TRAP 0x1 ;  /* 0x000000040000795c */ /* 0x000fe20000300000 */
.L_x_15:
[----:B-1----:R-:W-:Y:S05]  /*1b30*/  @P0 BRA `(.L_x_16) ;  /* 0x0000000000080947 */ /* 0x002fea0003800000 */
[----:B------:R-:W1:Y:S02]  /*1b40*/  SYNCS.PHASECHK.TRANS64.TRYWAIT P0, [UR6], R0 ;  /* 0x00000000ff0075a7 */ /* 0x000e640008000146 */
[----:B-1----:R-:W-:Y:S05]  /*1b50*/  @!P0 BRA `(.L_x_17) ;  /* 0x000000e400048947 */ /* 0x002fea0003800000 */
.L_x_16:
[----:B------:R-:W-:Y:S01]  /*1b60*/  UIADD3 UR6, UR14, 0x8100, URZ ;  /* 0x000081000e067890 */ /* 0x000fe2000fffe03f */
[----:B------:R-:W-:Y:S01]  /*1b70*/  WARPGROUP.ARRIVE ;  /* 0x00000000000079c5 */ /* 0x000fe20000000000 */
[----:B------:R-:W-:Y:S01]  /*1b80*/  ULOP3.LUT UR8, UR15, 0x10000, URZ, 0xfc, !UPT ;  /* 0x000100000f087892 */ /* 0x000fe2000f8efc3f */
[----:B------:R2:W-:Y:S01]  /*1b90*/  STL [R1+0x74], RZ ;  /* 0x000074ff01007387 */ /* 0x0005e20000100800 */
[----:B------:R-:W-:Y:S01]  /*1ba0*/  USHF.R.U32.HI UR6, URZ, 0x4, UR6 ;  /* 0x000000043f067899 */ /* 0x000fe20008011606 */
[----:B01----:R-:W-:Y:S01]  /*1bb0*/  IMAD.MOV.U32 R0, RZ, RZ, RZ ;  /* 0x000000ffff007224 */ /* 0x003fe200078e00ff */
[----:B------:R-:W-:Y:S01]  /*1bc0*/  ULEA UR8, UR5, UR8, 0x9 ;  /* 0x0000000805087291 */ /* 0x000fe2000f8e483f */
[----:B------:R2:W-:Y:S01]  /*1bd0*/  STL [R1+0x70], RZ ;  /* 0x000070ff01007387 */ /* 0x0005e20000100800 */
[----:B------:R-:W-:Y:S01]  /*1be0*/  ULOP3.LUT UR6, UR6, 0x3fff, URZ, 0xc0, !UPT ;  /* 0x00003fff06067892 */ /* 0x000fe2000f8ec03f */
[----:B------:R-:W-:Y:S01]  /*1bf0*/  CS2R R2, SRZ ;  /* 0x0000000000027805 */ /* 0x000fe2000001ff00 */
[----:B------:R-:W-:Y:S01]  /*1c00*/  UMOV UR9, 0x80000020 ;  /* 0x8000002000097882 */ /* 0x000fe20000000000 */
[----:B------:R-:W-:Y:S01]  /*1c10*/  UMOV UR11, 0x80000020 ;  /* 0x80000020000b7882 */ /* 0x000fe20000000000 */
[----:B------:R-:W-:Y:S01]  /*1c20*/  ULOP3.LUT UR6, UR6, 0x10000, URZ, 0xfc, !UPT ;  /* 0x0001000006067892 */ /* 0x000fe2000f8efc3f */
[----:B------:R2:W-:Y:S01]  /*1c30*/  STL [R1+0x6c], RZ ;  /* 0x00006cff01007387 */ /* 0x0005e20000100800 */
[----:B------:R-:W-:Y:S01]  /*1c40*/  ULDC UR7, c[0x0][0x50c] ;  /* 0x0001430000077ab9 */ /* 0x000fe20000000800 */
[----:B------:R-:W-:Y:S01]  /*1c50*/  CS2R R4, SRZ ;  /* 0x0000000000047805 */ /* 0x000fe2000001ff00 */
[----:B------:R-:W-:Y:S01]  /*1c60*/  ULEA UR10, UR5, UR6, 0xa ;  /* 0x00000006050a7291 */ /* 0x000fe2000f8e503f */
[----:B------:R2:W-:Y:S01]  /*1c70*/  STL [R1+0x68], RZ ;  /* 0x000068ff01007387 */ /* 0x0005e20000100800 */
[----:B------:R-:W-:Y:S01]  /*1c80*/  UISETP.NE.AND UP0, UPT, UR7, 0x2, UPT ;  /* 0x000000020700788c */ /* 0x000fe2000bf05270 */
[----:B------:R-:W-:Y:S01]  /*1c90*/  CS2R R6, SRZ ;  /* 0x0000000000067805 */ /* 0x000fe2000001ff00 */
[----:B------:R-:W-:Y:S01]  /*1ca0*/  UMOV UR6, 0x2 ;  /* 0x0000000200067882 */ /* 0x000fe20000000000 */
[----:B------:R2:W-:Y:S01]  /*1cb0*/  STL [R1+0x64], RZ ;  /* 0x000064ff01007387 */ /* 0x0005e20000100800 */
[----:B------:R-:W-:Y:S01]  /*1cc0*/  USEL UR7, URZ, 0x1, UP0 ;  /* 0x000000013f077887 */ /* 0x000fe20008000000 */
[----:B------:R-:W-:-:S02]  /*1cd0*/  CS2R R8, SRZ ;  /* 0x0000000000087805 */ /* 0x000fc4000001ff00 */
[----:B------:R-:W-:Y:S01]  /*1ce0*/  CS2R R10, SRZ ;  /* 0x00000000000a7805 */ /* 0x000fe2000001ff00 */
[----:B------:R-:W-:Y:S01]  /*1cf0*/  QGMMA.64x256x32.F32.E4M3.E4M3 R24, gdesc[UR8], RZ, !UPT ;  /* 0x03e00000081879f3 */ /* 0x000fe2000c7008ff */
[----:B------:R2:W-:Y:S01]  /*1d00*/  STL [R1+0x60], RZ ;  /* 0x000060ff01007387 */ /* 0x0005e20000100800 */
[----:B------:R-:W-:Y:S01]  /*1d10*/  UIADD3 UR8, UR8, 0x2, URZ ;  /* 0x0000000208087890 */ /* 0x000fe2000fffe03f */
[----:B------:R-:W-:Y:S01]  /*1d20*/  ISETP.NE.AND P0, PT, RZ, UR7, PT ;  /* 0x00000007ff007c0c */ /* 0x000fe2000bf05270 */
[----:B------:R-:W-:Y:S01]  /*1d30*/  UIADD3 UR10, UR10, 0x2, URZ ;  /* 0x000000020a0a7890 */ /* 0x000fe2000fffe03f */
[----:B------:R2:W-:Y:S01]  /*1d40*/  STL [R1+0x5c], RZ ;  /* 0x00005cff01007387 */ /* 0x0005e20000100800 */
[----:B------:R-:W-:Y:S01]  /*1d50*/  UMOV UR9, 0x80000020 ;  /* 0x8000002000097882 */ /* 0x000fe20000000000 */
[----:B------:R-:W-:Y:S01]  /*1d60*/  UMOV UR11, 0x80000020 ;  /* 0x80000020000b7882 */ /* 0x000fe20000000000 */
        /* <DEDUP_REMOVED lines=58> */
[----:B------:R-:W-:-:S03]  /*2110*/  IMAD.MOV.U32 R226, RZ, RZ, RZ ;  /* 0x000000ffffe27224 */ /* 0x000fc600078e00ff */
[----:B------:R2:W-:Y:S04]  /*2120*/  STL [R1+0x1c], RZ ;  /* 0x00001cff01007387 */ /* 0x0005e80000100800 */
[----:B------:R2:W-:Y:S04]  /*2130*/  STL [R1+0x18], RZ ;  /* 0x000018ff01007387 */ /* 0x0005e80000100800 */
[----:B------:R2:W-:Y:S04]  /*2140*/  STL [R1+0x14], RZ ;  /* 0x000014ff01007387 */ /* 0x0005e80000100800 */
[----:B------:R2:W-:Y:S04]  /*2150*/  STL [R1+0x10], RZ ;  /* 0x000010ff01007387 */ /* 0x0005e80000100800 */
[----:B------:R2:W-:Y:S04]  /*2160*/  STL [R1+0xc], RZ ;  /* 0x00000cff01007387 */ /* 0x0005e80000100800 */
[----:B------:R2:W-:Y:S04]  /*2170*/  STL [R1+0x8], RZ ;  /* 0x000008ff01007387 */ /* 0x0005e80000100800 */
[----:B------:R2:W-:Y:S04]  /*2180*/  STL [R1+0x4], RZ ;  /* 0x000004ff01007387 */ /* 0x0005e80000100800 */
[----:B------:R2:W-:Y:S01]  /*2190*/  STL [R1], RZ ;  /* 0x000000ff01007387 */ /* 0x0005e20000100800 */
[----:B------:R-:W-:Y:S01]  /*21a0*/  QGMMA.64x256x32.F32.E4M3.E4M3 R24, gdesc[UR8], R24, gsb0 ;  /* 0x03e00000081879f3 */ /* 0x000fe20008000818 */
[----:B------:R-:W-:Y:S05]  /*21b0*/  @!P0 BRA `(.L_x_18) ;  /* 0x0000000800808947 */ /* 0x000fea0003800000 */
[----:B------:R-:W-:Y:S02]  /*21c0*/  WARPGROUP.DEPBAR.LE gsb0, 0x0 ;  /* 0x00008000000079c5 */ /* 0x000fe40000010000 */
[----:B------:R-:W-:-:S01]  /*21d0*/  FADD R227, RZ, R122 ;  /* 0x0000007affe37221 */ /* 0x000fc20000000000 */
[----:B------:R-:W-:Y:S01]  /*21e0*/  FADD R226, RZ, R24 ;  /* 0x00000018ffe27221 */ /* 0x000fe20000000000 */
[----:B------:R-:W-:-:S01]  /*21f0*/  FADD R225, RZ, R25 ;  /* 0x00000019ffe17221 */ /* 0x000fc20000000000 */
[----:B------:R-:W-:Y:S01]  /*2200*/  FADD R224, RZ, R26 ;  /* 0x0000001affe07221 */ /* 0x000fe20000000000 */
[----:B------:R-:W-:-:S01]  /*2210*/  FADD R223, RZ, R27 ;  /* 0x0000001bffdf7221 */ /* 0x000fc20000000000 */
[----:B------:R0:W-:Y:S01]  /*2220*/  STL [R1], R227 ;  /* 0x000000e301007387 */ /* 0x0001e20000100800 */
[----:B------:R-:W-:-:S01]  /*2230*/  FADD R222, RZ, R28 ;  /* 0x0000001cffde7221 */ /* 0x000fc20000000000 */
[----:B------:R-:W-:Y:S01]  /*2240*/  FADD R221, RZ, R29 ;  /* 0x0000001dffdd7221 */ /* 0x000fe20000000000 */
[----:B------:R-:W-:-:S01]  /*2250*/  FADD R220, RZ, R30 ;  /* 0x0000001effdc7221 */ /* 0x000fc20000000000 */
[----:B------:R-:W-:Y:S01]  /*2260*/  FADD R219, RZ, R31 ;  /* 0x0000001fffdb7221 */ /* 0x000fe20000000000 */
[----:B------:R-:W-:-:S01]  /*2270*/  FADD R218, RZ, R32 ;  /* 0x00000020ffda7221 */ /* 0x000fc20000000000 */
[----:B------:R-:W-:Y:S01]  /*2280*/  FADD R217, RZ, R33 ;  /* 0x00000021ffd97221 */ /* 0x000fe20000000000 */
[----:B------:R-:W-:-:S01]  /*2290*/  FADD R216, RZ, R34 ;  /* 0x00000022ffd87221 */ /* 0x000fc20000000000 */
[----:B------:R-:W-:Y:S01]  /*22a0*/  FADD R215, RZ, R35 ;  /* 0x00000023ffd77221 */ /* 0x000fe20000000000 */
[----:B------:R-:W-:-:S01]  /*22b0*/  FADD R214, RZ, R36 ;  /* 0x00000024ffd67221 */ /* 0x000fc20000000000 */
[----:B0-----:R-:W-:Y:S01]  /*22c0*/  FADD R227, RZ, R123 ;  /* 0x0000007bffe37221 */ /* 0x001fe20000000000 */
[----:B------:R-:W-:-:S01]  /*22d0*/  FADD R213, RZ, R37 ;  /* 0x00000025ffd57221 */ /* 0x000fc20000000000 */
[----:B------:R-:W-:Y:S01]  /*22e0*/  FADD R212, RZ, R38 ;  /* 0x00000026ffd47221 */ /* 0x000fe20000000000 */
[----:B------:R-:W-:-:S01]  /*22f0*/  FADD R211, RZ, R39 ;  /* 0x00000027ffd37221 */ /* 0x000fc20000000000 */
[----:B------:R-:W-:Y:S01]  /*2300*/  FADD R210, RZ, R40 ;  /* 0x00000028ffd27221 */ /* 0x000fe20000000000 */
[----:B------:R0:W-:Y:S01]  /*2310*/  STL [R1+0x4], R227 ;  /* 0x000004e301007387 */ /* 0x0001e20000100800 */
        /* <DEDUP_REMOVED lines=93> */
[----:B------:R-:W-:Y:S01]  /*28f0*/  UMOV UR6, URZ ;  /* 0x0000003f00067c82 */ /* 0x000fe20008000000 */
[----:B0-----:R-:W-:-:S05]  /*2900*/  FADD R227, RZ, R130 ;  /* 0x00000082ffe37221 */ /* 0x001fca0000000000 */
[----:B------:R0:W-:Y:S02]  /*2910*/  STL [R1+0x20], R227 ;  /* 0x000020e301007387 */ /* 0x0001e40000100800 */
        /* <DEDUP_REMOVED lines=42> */
.L_x_18:
[----:B------:R-:W-:-:S04]  /*2bc0*/  UIADD3 UR18, UR5, 0x1, URZ ;  /* 0x0000000105127890 */ /* 0x000fc8000fffe03f */
[----:B------:R-:W-:-:S04]  /*2bd0*/  UISETP.NE.AND UP0, UPT, UR18, 0x4, UPT ;  /* 0x000000041200788c */ /* 0x000fc8000bf05270 */
[----:B------:R-:W-:Y:S02]  /*2be0*/  USEL UR8, URZ, 0x1, UP0 ;  /* 0x000000013f087887 */ /* 0x000fe40008000000 */
[----:B------:R-:W-:Y:S02]  /*2bf0*/  USEL UR18, UR18, URZ, UP0 ;  /* 0x0000003f12127287 */ /* 0x000fe40008000000 */
[----:B------:R-:W-:-:S06]  /*2c00*/  ULOP3.LUT UR8, UR4, UR8, URZ, 0x3c, !UPT ;  /* 0x0000000804087292 */ /* 0x000fcc000f8e3c3f */
[----:B0-----:R-:W-:Y:S01]  /*2c10*/  IMAD.U32 R227, RZ, RZ, UR8 ;  /* 0x00000008ffe37e24 */ /* 0x001fe2000f8e00ff */
[----:B------:R-:W-:-:S06]  /*2c20*/  UMOV UR8, 0x1 ;  /* 0x0000000100087882 */ /* 0x000fcc0000000000 */
.L_x_13:
[----:B------:R-:W-:-:S04]  /*2c30*/  UISETP.LT.AND UP0, UPT, UR12, 0x1, UPT ;  /* 0x000000010c00788c */ /* 0x000fc8000bf01270 */
[----:B------:R-:W-:-:S04]  /*2c40*/  USEL UR9, UR12, 0x1, UP0 ;  /* 0x000000010c097887 */ /* 0x000fc80008000000 */
[----:B------:R-:W-:-:S04]  /*2c50*/  UIADD3 UR9, UR12, -UR9, URZ ;  /* 0x800000090c097290 */ /* 0x000fc8000fffe03f */
[----:B------:R-:W-:-:S06]  /*2c60*/  UISETP.GE.AND UP0, UPT, UR9, 0x1, UPT ;  /* 0x000000010900788c */ /* 0x000fcc000bf06270 */
[----:B------:R-:W-:-:S13]  /*2c70*/  PLOP3.LUT P0, PT, PT, PT, UP0, 0x80, 0x0 ;  /* 0x000000000000781c */ /* 0x000fda0003f0f008 */
[----:B------:R-:W-:Y:S05]  /*2c80*/  @!P0 BRA `(.L_x_19) ;  /* 0x0000001000848947 */ /* 0x000fea0003800000 */
[----:B------:R-:W-:Y:S01]  /*2c90*/  IMAD.U32 R228, RZ, RZ, UR9 ;  /* 0x00000009ffe47e24 */ /* 0x000fe2000f8e00ff */
[----:B------:R-:W-:Y:S01]  /*2ca0*/  UMOV UR19, UR5 ;  /* 0x0000000500137c82 */ /* 0x000fe20008000000 */
[----:B------:R-:W-:-:S05]  /*2cb0*/  ULDC UR24, c[0x0][0x50c] ;  /* 0x0001430000187ab9 */ /* 0x000fca0000000800 */
.L_x_27:
[----:B------:R-:W-:-:S06]  /*2cc0*/  UISETP.NE.AND UP0, UPT, UR23, 0x3, UPT ;  /* 0x000000031700788c */ /* 0x000fcc000bf05270 */
[----:B------:R-:W-:-:S13]  /*2cd0*/  PLOP3.LUT P1, PT, PT, PT, UP0, 0x80, 0x0 ;  /* 0x000000000000781c */ /* 0x000fda0003f2f008 */
[----:B01----:R-:W-:Y:S05]  /*2ce0*/  @!P1 BRA `(.L_x_20) ;  /* 0x0000000000049947 */ /* 0x003fea0003800000 */
[----:B------:R-:W-:Y:S01]  /*2cf0*/  BPT.TRAP 0x1 ;  /* 0x000000040000795c */ /* 0x000fe20000300000 */
.L_x_20:
[----:B------:R-:W0:Y:S01]  /*2d00*/  S2UR UR9, SR_CgaCtaId ;  /* 0x00000000000979c3 */ /* 0x000e220000008800 */
[----:B------:R-:W-:Y:S01]  /*2d10*/  UMOV UR14, 0x400 ;  /* 0x00000400000e7882 */ /* 0x000fe20000000000 */
[----:B------:R-:W-:Y:S01]  /*2d20*/  SHF.L.U32 R229, R227, 0x1f, RZ ;  /* 0x0000001fe3e57819 */ /* 0x000fe200000006ff */
[----:B0-----:R-:W-:-:S04]  /*2d30*/  ULEA UR14, UR9, UR14, 0x18 ;  /* 0x0000000e090e7291 */ /* 0x001fc8000f8ec03f */
[----:B------:R-:W-:-:S09]  /*2d40*/  ULEA UR9, UR18, UR14, 0x3 ;  /* 0x0000000e12097291 */ /* 0x000fd2000f8e183f */
[----:B------:R0:W1:Y:S01]  /*2d50*/  SYNCS.PHASECHK.TRANS64.TRYWAIT P0, [UR9], R229 ;  /* 0x000000e5ff0075a7 */ /* 0x0000620008000149 */
[----:B------:R-:W-:Y:S05]  /*2d60*/  @!P1 BRA `(.L_x_21) ;  /* 0x0000000000049947 */ /* 0x000fea0003800000 */
[----:B------:R-:W-:Y:S01]  /*2d70*/  BPT.TRAP 0x1 ;  /* 0x000000040000795c */ /* 0x000fe20000300000 */
.L_x_21:
[----:B-1----:R-:W-:Y:S05]  /*2d80*/  @P0 BRA `(.L_x_22) ;  /* 0x0000000000080947 */ /* 0x002fea0003800000 */
[----:B------:R-:W1:Y:S02]  /*2d90*/  SYNCS.PHASECHK.TRANS64.TRYWAIT P0, [UR9], R229 ;  /* 0x000000e5ff0075a7 */ /* 0x000e640008000149 */
[----:B-1----:R-:W-:Y:S05]  /*2da0*/  @!P0 BRA `(.L_x_23) ;  /* 0x000000d000888947 */ /* 0x002fea0003800000 */
.L_x_22:
[----:B------:R-:W-:Y:S01]  /*2db0*/  UIADD3 UR9, UR14, 0x8100, URZ ;  /* 0x000081000e097890 */ /* 0x000fe2000fffe03f */
[----:B------:R-:W-:Y:S01]  /*2dc0*/  WARPGROUP.ARRIVE ;  /* 0x00000000000079c5 */ /* 0x000fe20000000000 */
[----:B------:R-:W-:Y:S02]  /*2dd0*/  UISETP.NE.AND UP0, UPT, UR7, URZ, UPT ;  /* 0x0000003f0700728c */ /* 0x000fe4000bf05270 */
[----:B------:R-:W-:Y:S02]  /*2de0*/  USHF.R.U32.HI UR9, URZ, 0x4, UR9 ;  /* 0x000000043f097899 */ /* 0x000fe40008011609 */
[----:B------:R-:W-:Y:S02]  /*2df0*/  USEL UR8, UR8, URZ, !UP0 ;  /* 0x0000003f08087287 */ /* 0x000fe4000c000000 */
[----:B------:R-:W-:Y:S02]  /*2e00*/  ULOP3.LUT UR9, UR9, 0x3fff, URZ, 0xc0, !UPT ;  /* 0x00003fff09097892 */ /* 0x000fe4000f8ec03f */
[----:B------:R-:W-:-:S02]  /*2e10*/  ULOP3.LUT UR7, UR15, 0x10000, URZ, 0xfc, !UPT ;  /* 0x000100000f077892 */ /* 0x000fc4000f8efc3f */
[----:B------:R-:W-:Y:S02]  /*2e20*/  ULOP3.LUT UR9, UR9, 0x10000, URZ, 0xfc, !UPT ;  /* 0x0001000009097892 */ /* 0x000fe4000f8efc3f */
[----:B------:R-:W-:Y:S02]  /*2e30*/  UISETP.NE.U32.AND UP0, UPT, UR8, URZ, UPT ;  /* 0x0000003f0800728c */ /* 0x000fe4000bf05070 */
[----:B------:R-:W-:Y:S02]  /*2e40*/  ULEA UR8, UR18, UR7, 0x9 ;  /* 0x0000000712087291 */ /* 0x000fe4000f8e483f */
[----:B------:R-:W-:Y:S01]  /*2e50*/  ULEA UR10, UR18, UR9, 0xa ;  /* 0x00000009120a7291 */ /* 0x000fe2000f8e503f */
[----:B------:R-:W-:Y:S02]  /*2e60*/  UMOV UR11, 0x80000020 ;  /* 0x80000020000b7882 */ /* 0x000fe40000000000 */
[----:B------:R-:W-:Y:S01]  /*2e70*/  UMOV UR9, 0x80000020 ;  /* 0x8000002000097882 */ /* 0x000fe20000000000 */
[----:B------:R-:W-:-:S05]  /*2e80*/  UIADD3 UR6, UR6, 0x2, URZ ;  /* 0x0000000206067890 */ /* 0x000fca000fffe03f */
[----:B------:R-:W-:Y:S01]  /*2e90*/  QGMMA.64x256x32.F32.E4M3.E4M3 R24, gdesc[UR8], R24, UP0 ;  /* 0x03e00000081879f3 */ /* 0x000fe2000bf00818 */
[----:B------:R-:W-:Y:S02]  /*2ea0*/  UIADD3 UR8, UR8, 0x2, URZ ;  /* 0x0000000208087890 */ /* 0x000fe4000fffe03f */
[----:B------:R-:W-:Y:S01]  /*2eb0*/  UIADD3 UR10, UR10, 0x2, URZ ;  /* 0x000000020a0a7890 */ /* 0x000fe2000fffe03f */
[----:B------:R-:W-:Y:S01]  /*2ec0*/  UMOV UR9, 0x80000020 ;  /* 0x8000002000097882 */ /* 0x000fe20000000000 */
[----:B------:R-:W-:Y:S01]  /*2ed0*/  UMOV UR11, 0x80000020 ;  /* 0x80000020000b7882 */ /* 0x000fe20000000000 */
[----:B------:R-:W-:-:S04]  /*2ee0*/  UISETP.NE.AND UP0, UPT, UR6, UR24, UPT ;  /* 0x000000180600728c */ /* 0x000fc8000bf05270 */
[----:B------:R-:W-:-:S06]  /*2ef0*/  USEL UR7, URZ, 0x1, UP0 ;  /* 0x000000013f077887 */ /* 0x000fcc0008000000 */
[----:B------:R-:W-:-:S12]  /*2f00*/  ISETP.NE.AND P0, PT, RZ, UR7, PT ;  /* 0x00000007ff007c0c */ /* 0x000fd8000bf05270 */
[----:B------:R-:W-:Y:S03]  /*2f10*/  QGMMA.64x256x32.F32.E4M3.E4M3 R24, gdesc[UR8], R24, gsb0 ;  /* 0x03e00000081879f3 */ /* 0x000fe60008000818 */
[----:B------:R-:W-:Y:S02]  /*2f20*/  WARPGROUP.DEPBAR.LE gsb0, 0x1 ;  /* 0x00008000000079c5 */ /* 0x000fe40000010100 */
[----:B------:R-:W-:Y:S05]  /*2f30*/  @!P0 BRA `(.L_x_24) ;  /* 0x0000000c00808947 */ /* 0x000fea0003800000 */
[----:B------:R-:W-:Y:S02]  /*2f40*/  WARPGROUP.DEPBAR.LE gsb0, 0x0 ;  /* 0x00008000000079c5 */ /* 0x000fe40000010000 */
[----:B------:R-:W-:-:S01]  /*2f50*/  FADD R226, R24, R226 ;  /* 0x000000e218e27221 */ /* 0x000fc20000000000 */
[----:B------:R-:W-:Y:S01]  /*2f60*/  FADD R225, R25, R225 ;  /* 0x000000e119e17221 */ /* 0x000fe20000000000 */
[----:B------:R1:W-:Y:S01]  /*2f70*/  STL [R1+0x88], R227 ;  /* 0x000088e301007387 */ /* 0x0003e20000100800 */
[----:B------:R-:W-:-:S01]  /*2f80*/  FADD R224, R26, R224 ;  /* 0x000000e01ae07221 */ /* 0x000fc20000000000 */
[----:B------:R-:W-:Y:S01]  /*2f90*/  FADD R223, R27, R223 ;  /* 0x000000df1bdf7221 */ /* 0x000fe20000000000 */
[----:B------:R-:W-:-:S01]  /*2fa0*/  FADD R222, R28, R222 ;  /* 0x000000de1cde7221 */ /* 0x000fc20000000000 */
[----:B------:R-:W-:Y:S01]  /*2fb0*/  FADD R221, R29, R221 ;  /* 0x000000dd1ddd7221 */ /* 0x000fe20000000000 */
[----:B-1----:R-:W3:Y:S04]  /*2fc0*/  LDL.LU R227, [R1+0x30] ;  /* 0x0000300001e37983 */ /* 0x002ee80000300800 */
[----:B------:R1:W-:Y:S01]  /*2fd0*/  STL [R1+0x8c], R226 ;  /* 0x00008ce201007387 */ /* 0x0003e20000100800 */
[----:B------:R-:W-:-:S01]  /*2fe0*/  FADD R220, R30, R220 ;  /* 0x000000dc1edc7221 */ /* 0x000fc20000000000 */
[----:B------:R-:W-:-:S02]  /*2ff0*/  FADD R219, R31, R219 ;  /* 0x000000db1fdb7221 */ /* 0x000fc40000000000 */
[----:B-1----:R-:W4:Y:S04]  /*3000*/  LDL.LU R226, [R1+0x2c] ;  /* 0x00002c0001e27983 */ /* 0x002f280000300800 */
[----:B------:R1:W-:Y:S01]  /*3010*/  STL [R1+0x90], R225 ;  /* 0x000090e101007387 */ /* 0x0003e20000100800 */
[----:B------:R-:W-:-:S03]  /*3020*/  FADD R218, R32, R218 ;  /* 0x000000da20da7221 */ /* 0x000fc60000000000 */
[----:B-1----:R-:W2:Y:S04]  /*3030*/  LDL.LU R225, [R1+0x28] ;  /* 0x0000280001e17983 */ /* 0x002ea80000300800 */
        /* <DEDUP_REMOVED lines=9> */
[----:B------:R1:W-:Y:S04]  /*30d0*/  STL [R1+0xa0], R221 ;  /* 0x0000a0dd01007387 */ /* 0x0003e80000100800 */
        /* <DEDUP_REMOVED lines=12> */
[----:B-1----:R-:W2:Y:S01]  /*31a0*/  LDL.LU R215, [R1] ;  /* 0x0000000001d77983 */ /* 0x002ea20000300800 */
[----:B------:R-:W-:-:S01]  /*31b0*/  FADD R214, R36, R214 ;  /* 0x000000d624d67221 */ /* 0x000fc20000000000 */
[----:B------:R-:W-:Y:S01]  /*31c0*/  FADD R213, R37, R213 ;  /* 0x000000d525d57221 */ /* 0x000fe20000000000 */
[----:B------:R-:W-:-:S01]  /*31d0*/  FADD R212, R38, R212 ;  /* 0x000000d426d47221 */ /* 0x000fc20000000000 */
[----:B------:R-:W-:Y:S01]  /*31e0*/  FADD R211, R39, R211 ;  /* 0x000000d327d37221 */ /* 0x000fe20000000000 */
[----:B------:R-:W-:-:S01]  /*31f0*/  FADD R210, R40, R210 ;  /* 0x000000d228d27221 */ /* 0x000fc20000000000 */
[----:B------:R-:W-:Y:S01]  /*3200*/  STL [R1+0xbc], R214 ;  /* 0x0000bcd601007387 */ /* 0x000fe20000100800 */
        /* <DEDUP_REMOVED lines=11> */
[----:B------:R1:W-:Y:S01]  /*32c0*/  STL [R1+0xc8], R211 ;  /* 0x0000c8d301007387 */ /* 0x0003e20000100800 */
[----:B------:R-:W-:-:S01]  /*32d0*/  FADD R200, R50, R200 ;  /* 0x000000c832c87221 */ /* 0x000fc20000000000 */
[----:B------:R-:W-:Y:S01]  /*32e0*/  FADD R199, R51, R199 ;  /* 0x000000c733c77221 */ /* 0x000fe20000000000 */
        /* <DEDUP_REMOVED lines=69> */
[----:B-----5:R-:W-:Y:S01]  /*3740*/  FADD R0, R121, R0 ;  /* 0x0000000079007221 */ /* 0x020fe20000000000 */
[----:B---3--:R-:W-:-:S01]  /*3750*/  FADD R227, R134, R227 ;  /* 0x000000e386e37221 */ /* 0x008fc20000000000 */
[----:B----4-:R-:W-:Y:S01]  /*3760*/  FADD R226, R133, R226 ;  /* 0x000000e285e27221 */ /* 0x010fe20000000000 */
[----:B--2---:R-:W-:-:S01]  /*3770*/  FADD R225, R132, R225 ;  /* 0x000000e184e17221 */ /* 0x004fc20000000000 */
        /* <DEDUP_REMOVED lines=9> */
[----:B------:R-:W-:-:S05]  /*3810*/  FADD R215, R122, R215 ;  /* 0x000000d77ad77221 */ /* 0x000fca0000000000 */
[----:B------:R2:W-:Y:S04]  /*3820*/  STL [R1], R215 ;  /* 0x000000d701007387 */ /* 0x0005e80000100800 */
[----:B------:R3:W-:Y:S04]  /*3830*/  STL [R1+0x4], R216 ;  /* 0x000004d801007387 */ /* 0x0007e80000100800 */
        /* <DEDUP_REMOVED lines=8> */
[----:B-1----:R-:W4:Y:S04]  /*38c0*/  LDL.LU R211, [R1+0x34] ;  /* 0x0000340001d37983 */ /* 0x002f280000300800 */
[----:B------:R1:W-:Y:S04]  /*38d0*/  STL [R1+0x28], R225 ;  /* 0x000028e101007387 */ /* 0x0003e80000100800 */
[----:B------:R-:W4:Y:S04]  /*38e0*/  LDL.LU R212, [R1+0x38] ;  /* 0x0000380001d47983 */ /* 0x000f280000300800 */
[----:B------:R1:W-:Y:S04]  /*38f0*/  STL [R1+0x2c], R226 ;  /* 0x00002ce201007387 */ /* 0x0003e80000100800 */
[----:B------:R-:W4:Y:S04]  /*3900*/  LDL.LU R213, [R1+0x3c] ;  /* 0x00003c0001d57983 */ /* 0x000f280000300800 */
[----:B------:R1:W-:Y:S04]  /*3910*/  STL [R1+0x30], R227 ;  /* 0x000030e301007387 */ /* 0x0003e80000100800 */
[----:B------:R-:W4:Y:S04]  /*3920*/  LDL.LU R214, [R1+0x40] ;  /* 0x0000400001d67983 */ /* 0x000f280000300800 */
[----:B--2---:R-:W2:Y:S04]  /*3930*/  LDL.LU R215, [R1+0x44] ;  /* 0x0000440001d77983 */ /* 0x004ea80000300800 */
[----:B---3--:R-:W3:Y:S04]  /*3940*/  LDL.LU R216, [R1+0x48] ;  /* 0x0000480001d87983 */ /* 0x008ee80000300800 */
[----:B----4-:R-:W4:Y:S04]  /*3950*/  LDL.LU R217, [R1+0x4c] ;  /* 0x00004c0001d97983 */ /* 0x010f280000300800 */
[----:B0-----:R-:W4:Y:S04]  /*3960*/  LDL.LU R218, [R1+0x50] ;  /* 0x0000500001da7983 */ /* 0x001f280000300800 */
[----:B------:R-:W4:Y:S04]  /*3970*/  LDL.LU R219, [R1+0x54] ;  /* 0x0000540001db7983 */ /* 0x000f280000300800 */
[----:B------:R-:W4:Y:S04]  /*3980*/  LDL.LU R220, [R1+0x58] ;  /* 0x0000580001dc7983 */ /* 0x000f280000300800 */
[----:B------:R-:W4:Y:S04]  /*3990*/  LDL.LU R221, [R1+0x5c] ;  /* 0x00005c0001dd7983 */ /* 0x000f280000300800 */
[----:B------:R-:W4:Y:S04]  /*39a0*/  LDL.LU R222, [R1+0x60] ;  /* 0x0000600001de7983 */ /* 0x000f280000300800 */
[----:B------:R-:W4:Y:S04]  /*39b0*/  LDL.LU R223, [R1+0x64] ;  /* 0x0000640001df7983 */ /* 0x000f280000300800 */
[----:B------:R-:W4:Y:S04]  /*39c0*/  LDL.LU R224, [R1+0x68] ;  /* 0x0000680001e07983 */ /* 0x000f280000300800 */
[----:B-1----:R-:W4:Y:S04]  /*39d0*/  LDL.LU R225, [R1+0x6c] ;  /* 0x00006c0001e17983 */ /* 0x002f280000300800 */
[----:B------:R-:W4:Y:S04]  /*39e0*/  LDL.LU R226, [R1+0x70] ;  /* 0x0000700001e27983 */ /* 0x000f280000300800 */
[----:B------:R-:W4:Y:S01]  /*39f0*/  LDL.LU R227, [R1+0x74] ;  /* 0x0000740001e37983 */ /* 0x000f220000300800 */
[----:B------:R-:W-:-:S05]  /*3a00*/  FADD R211, R135, R211 ;  /* 0x000000d387d37221 */ /* 0x000fca0000000000 */
[----:B------:R0:W-:Y:S01]  /*3a10*/  STL [R1+0x34], R211 ;  /* 0x000034d301007387 */ /* 0x0001e20000100800 */
[----:B------:R-:W-:-:S03]  /*3a20*/  FADD R212, R136, R212 ;  /* 0x000000d488d47221 */ /* 0x000fc60000000000 */
[----:B0-----:R1:W5:Y:S01]  /*3a30*/  LDL.LU R211, [R1+0xc8] ;  /* 0x0000c80001d37983 */ /* 0x0013620000300800 */
[----:B------:R-:W-:-:S03]  /*3a40*/  FADD R213, R137, R213 ;  /* 0x000000d589d57221 */ /* 0x000fc60000000000 */
[----:B------:R0:W-:Y:S01]  /*3a50*/  STL [R1+0x38], R212 ;  /* 0x000038d401007387 */ /* 0x0001e20000100800 */
[----:B------:R-:W-:-:S01]  /*3a60*/  FADD R214, R138, R214 ;  /* 0x000000d68ad67221 */ /* 0x000fc20000000000 */
[----:B--2---:R-:W-:Y:S02]  /*3a70*/  FADD R215, R139, R215 ;  /* 0x000000d78bd77221 */ /* 0x004fe40000000000 */
[----:B0-----:R1:W5:Y:S01]  /*3a80*/  LDL.LU R212, [R1+0xc4] ;  /* 0x0000c40001d47983 */ /* 0x0013620000300800 */
[----:B---3--:R-:W-:-:S03]  /*3a90*/  FADD R216, R140, R216 ;  /* 0x000000d88cd87221 */ /* 0x008fc60000000000 */
[----:B------:R0:W-:Y:S01]  /*3aa0*/  STL [R1+0x3c], R213 ;  /* 0x00003cd501007387 */ /* 0x0001e20000100800 */
[----:B----4-:R-:W-:-:S03]  /*3ab0*/  FADD R217, R141, R217 ;  /* 0x000000d98dd97221 */ /* 0x010fc60000000000 */
[----:B0-----:R1:W5:Y:S01]  /*3ac0*/  LDL.LU R213, [R1+0xc0] ;  /* 0x0000c00001d57983 */ /* 0x0013620000300800 */
[----:B------:R-:W-:-:S03]  /*3ad0*/  FADD R218, R142, R218 ;  /* 0x000000da8eda7221 */ /* 0x000fc60000000000 */
[----:B------:R0:W-:Y:S01]  /*3ae0*/  STL [R1+0x40], R214 ;  /* 0x000040d601007387 */ /* 0x0001e20000100800 */
[----:B------:R-:W-:-:S01]  /*3af0*/  FADD R219, R143, R219 ;  /* 0x000000db8fdb7221 */ /* 0x000fc20000000000 */
[----:B------:R-:W-:Y:S02]  /*3b00*/  FADD R220, R144, R220 ;  /* 0x000000dc90dc7221 */ /* 0x000fe40000000000 */
[----:B0-----:R1:W5:Y:S04]  /*3b10*/  LDL.LU R214, [R1+0xbc] ;  /* 0x0000bc0001d67983 */ /* 0x0013680000300800 */
[----:B------:R0:W-:Y:S01]  /*3b20*/  STL [R1+0x44], R215 ;  /* 0x000044d701007387 */ /* 0x0001e20000100800 */
[----:B------:R-:W-:-:S01]  /*3b30*/  FADD R221, R145, R221 ;  /* 0x000000dd91dd7221 */ /* 0x000fc20000000000 */
[----:B------:R-:W-:-:S02]  /*3b40*/  FADD R222, R146, R222 ;  /* 0x000000de92de7221 */ /* 0x000fc40000000000 */
[----:B0-----:R1:W5:Y:S04]  /*3b50*/  LDL.LU R215, [R1+0xb8] ;  /* 0x0000b80001d77983 */ /* 0x0013680000300800 */
[----:B------:R0:W-:Y:S01]  /*3b60*/  STL [R1+0x48], R216 ;  /* 0x000048d801007387 */ /* 0x0001e20000100800 */
[----:B------:R-:W-:-:S03]  /*3b70*/  FADD R223, R147, R223 ;  /* 0x000000df93df7221 */ /* 0x000fc60000000000 */
        /* <DEDUP_REMOVED lines=13> */
[----:B------:R0:W-:Y:S04]  /*3c50*/  STL [R1+0x5c], R221 ;  /* 0x00005cdd01007387 */ /* 0x0001e80000100800 */
        /* <DEDUP_REMOVED lines=12> */
[----:B0-----:R1:W5:Y:S01]  /*3d20*/  LDL.LU R227, [R1+0x88] ;  /* 0x0000880001e37983 */ /* 0x0013620000300800 */
[----:B------:R-:W-:-:S05]  /*3d30*/  UMOV UR6, URZ ;  /* 0x0000003f00067c82 */ /* 0x000fca0008000000 */
.L_x_24:
[----:B------:R-:W-:Y:S05]  /*3d40*/  @!P1 BRA `(.L_x_25) ;  /* 0x0000000000049947 */ /* 0x000fea0003800000 */
[----:B------:R-:W-:Y:S01]  /*3d50*/  BPT.TRAP 0x1 ;  /* 0x000000040000795c */ /* 0x000fe20000300000 */
.L_x_25:
[----:B------:R-:W-:Y:S02]  /*3d60*/  UISETP.GT.U32.AND UP0, UPT, UR13, 0x1, UPT ;  /* 0x000000010d00788c */ /* 0x000fe4000bf04070 */
[----:B------:R-:W-:-:S04]  /*3d70*/  ULEA UR8, UR19, UR14, 0x3 ;  /* 0x0000000e13087291 */ /* 0x000fc8000f8e183f */
[----:B------:R-:W-:Y:S01]  /*3d80*/  UIADD3 UR8, UR8, 0x20, URZ ;  /* 0x0000002008087890 */ /* 0x000fe2000fffe03f */
[----:B------:R-:W-:-:S03]  /*3d90*/  PLOP3.LUT P0, PT, PT, PT, UP0, 0x80, 0x0 ;  /* 0x000000000000781c */ /* 0x000fc60003f0f008 */
[----:B------:R-:W-:-:S09]  /*3da0*/  UPRMT UR8, URZ, 0x654, UR8 ;  /* 0x000006543f087896 */ /* 0x000fd20008000008 */
[----:B------:R-:W-:Y:S01]  /*3db0*/  SYNCS.ARRIVE.TRANS64.RED.A1T0 RZ, [UR8], RZ ;  /* 0x000000ffffff79a7 */ /* 0x000fe20008100408 */
[----:B------:R-:W-:Y:S05]  /*3dc0*/  @P0 BRA `(.L_x_26) ;  /* 0x0000000000040947 */ /* 0x000fea0003800000 */
[----:B------:R-:W-:Y:S01]  /*3dd0*/  BPT.TRAP 0x1 ;  /* 0x000000040000795c */ /* 0x000fe20000300000 */
.L_x_26:
[----:B------:R-:W-:Y:S01]  /*3de0*/  UIADD3 UR18, UR18, 0x1, URZ ;  /* 0x0000000112127890 */ /* 0x000fe2000fffe03f */
[C---:B------:R-:W-:Y:S01]  /*3df0*/  ISETP.GT.AND P0, PT, R228.reuse, 0x1, PT ;  /* 0x00000001e400780c */ /* 0x040fe20003f04270 */
[----:B------:R-:W-:Y:S01]  /*3e00*/  UIADD3 UR19, UR19, 0x1, URZ ;  /* 0x0000000113137890 */ /* 0x000fe2000fffe03f */
[----:B------:R-:W-:Y:S01]  /*3e10*/  VIADD R228, R228, 0xffffffff ;  /* 0xffffffffe4e47836 */ /* 0x000fe20000000000 */
[----:B------:R-:W-:Y:S02]  /*3e20*/  UISETP.NE.AND UP0, UPT, UR18, 0x4, UPT ;  /* 0x000000041200788c */ /* 0x000fe4000bf05270 */
[----:B------:R-:W-:Y:S02]  /*3e30*/  UISETP.NE.AND UP1, UPT, UR19, 0x4, UPT ;  /* 0x000000041300788c */ /* 0x000fe4000bf25270 */
[----:B------:R-:W-:Y:S02]  /*3e40*/  USEL UR8, URZ, 0x1, UP0 ;  /* 0x000000013f087887 */ /* 0x000fe40008000000 */
[----:B------:R-:W-:-:S02]  /*3e50*/  USEL UR18, UR18, URZ, UP0 ;  /* 0x0000003f12127287 */ /* 0x000fc40008000000 */
[----:B------:R-:W-:Y:S02]  /*3e60*/  USEL UR19, UR19, URZ, UP1 ;  /* 0x0000003f13137287 */ /* 0x000fe40008800000 */
[----:B-----5:R-:W-:Y:S01]  /*3e70*/  LOP3.LUT R227, R227, UR8, RZ, 0x3c, !PT ;  /* 0x00000008e3e37c12 */ /* 0x020fe2000f8e3cff */
[----:B------:R-:W-:Y:S01]  /*3e80*/  UMOV UR8, 0x1 ;  /* 0x0000000100087882 */ /* 0x000fe20000000000 */
[----:B------:R-:W-:Y:S08]  /*3e90*/  @P0 BRA `(.L_x_27) ;  /* 0xffffffec00880947 */ /* 0x000ff0000383ffff */
.L_x_19:
[----:B------:R-:W-:-:S04]  /*3ea0*/  UISETP.NE.AND UP0, UPT, UR6, URZ, UPT ;  /* 0x0000003f0600728c */ /* 0x000fc8000bf05270 */
[----:B------:R-:W-:-:S06]  /*3eb0*/  USEL UR6, URZ, 0x1, !UP0 ;  /* 0x000000013f067887 */ /* 0x000fcc000c000000 */
[----:B------:R-:W-:-:S13]  /*3ec0*/  ISETP.NE.AND P0, PT, RZ, UR6, PT ;  /* 0x00000006ff007c0c */ /* 0x000fda000bf05270 */
[----:B------:R-:W-:Y:S05]  /*3ed0*/  @!P0 BRA `(.L_x_28) ;  /* 0x0000000c00dc8947 */ /* 0x000fea0003800000 */
[----:B------:R-:W3:Y:S04]  /*3ee0*/  LDL.LU R227, [R1+0x74] ;  /* 0x0000740001e37983 */ /* 0x000ee80000300800 */
[----:B---3--:R3:W-:Y:S04]  /*3ef0*/  STL [R1+0x88], R227 ;  /* 0x000088e301007387 */ /* 0x0087e80000100800 */
[----:B---3--:R-:W3:Y:S04]  /*3f00*/  LDL.LU R227, [R1+0x70] ;  /* 0x0000700001e37983 */ /* 0x008ee80000300800 */
        /* <DEDUP_REMOVED lines=55> */
[----:B---3--:R-:W3:Y:S01]  /*4280*/  LDL.LU R227, [R1] ;  /* 0x0000000001e37983 */ /* 0x008ee20000300800 */
[----:B------:R-:W-:-:S02]  /*4290*/  WARPGROUP.DEPBAR.LE gsb0, 0x0 ;  /* 0x00008000000079c5 */ /* 0x000fc40000010000 */
[----:B------:R-:W-:Y:S01]  /*42a0*/  FADD R226, R24, R226 ;  /* 0x000000e218e27221 */ /* 0x000fe20000000000 */
        /* <DEDUP_REMOVED lines=97> */
[----:B---3--:R-:W-:-:S05]  /*48c0*/  FADD R227, R122, R227 ;  /* 0x000000e37ae37221 */ /* 0x008fca0000000000 */
[----:B------:R3:W-:Y:S04]  /*48d0*/  STL [R1], R227 ;  /* 0x000000e301007387 */ /* 0x0007e80000100800 */
[----:B---3--:R-:W3:Y:S02]  /*48e0*/  LDL.LU R227, [R1+0xf8] ;  /* 0x0000f80001e37983 */ /* 0x008ee40000300800 */
[----:B---3--:R-:W-:-:S05]  /*48f0*/  FADD R227, R123, R227 ;  /* 0x000000e37be37221 */ /* 0x008fca0000000000 */
[----:B------:R3:W-:Y:S04]  /*4900*/  STL [R1+0x4], R227 ;  /* 0x000004e301007387 */ /* 0x0007e80000100800 */
        /* <DEDUP_REMOVED lines=83> */
[----:B------:R3:W-:Y:S02]  /*4e40*/  STL [R1+0x74], R227 ;  /* 0x000074e301007387 */ /* 0x0007e40000100800 */
.L_x_28:
[----:B------:R-:W-:Y:S02]  /*4e50*/  WARPGROUP.DEPBAR.LE gsb0, 0x0 ;  /* 0x00008000000079c5 */ /* 0x000fe40000010000 */
[----:B------:R-:W4:Y:S02]  /*4e60*/  LDC R24, c[0x0][0x28c] ;  /* 0x0000a300ff187b82 */ /* 0x000f240000000800 */
[----:B----4-:R-:W-:-:S13]  /*4e70*/  ISETP.GE.AND P0, PT, R24, 0x1, PT ;  /* 0x000000011800780c */ /* 0x010fda0003f06270 */
[----:B------:R-:W-:Y:S05]  /*4e80*/  @!P0 BRA `(.L_x_29) ;  /* 0x0000000000408947 */ /* 0x000fea0003800000 */
[----:B------:R-:W-:-:S06]  /*4e90*/  UISETP.NE.AND UP0, UPT, UR23, 0x3, UPT ;  /* 0x000000031700788c */ /* 0x000fcc000bf05270 */
[----:B------:R-:W-:-:S13]  /*4ea0*/  PLOP3.LUT P0, PT, PT, PT, UP0, 0x80, 0x0 ;  /* 0x000000000000781c */ /* 0x000fda0003f0f008 */
[----:B------:R-:W-:Y:S05]  /*4eb0*/  @!P0 BRA `(.L_x_30) ;  /* 0x0000000000048947 */ /* 0x000fea0003800000 */
[----:B------:R-:W-:Y:S01]  /*4ec0*/  BPT.TRAP 0x1 ;  /* 0x000000040000795c */ /* 0x000fe20000300000 */
.L_x_30:
[----:B------:R-:W-:-:S04]  /*4ed0*/  UISETP.LT.AND UP0, UPT, UR12, 0x1, UPT ;  /* 0x000000010c00788c */ /* 0x000fc8000bf01270 */
[----:B------:R-:W-:Y:S02]  /*4ee0*/  USEL UR6, UR12, 0x1, UP0 ;  /* 0x000000010c067887 */ /* 0x000fe40008000000 */
[----:B------:R-:W-:Y:S02]  /*4ef0*/  UISETP.GT.U32.AND UP0, UPT, UR13, 0x1, UPT ;  /* 0x000000010d00788c */ /* 0x000fe4000bf04070 */
[----:B------:R-:W-:-:S04]  /*4f00*/  UIADD3 UR6, UR5, UR12, -UR6 ;  /* 0x0000000c05067290 */ /* 0x000fc8000fffe806 */
[----:B------:R-:W-:Y:S01]  /*4f10*/  USHF.L.U32 UR6, UR6, 0x3, URZ ;  /* 0x0000000306067899 */ /* 0x000fe2000800063f */
[----:B------:R-:W-:-:S03]  /*4f20*/  PLOP3.LUT P0, PT, PT, PT, UP0, 0x80, 0x0 ;  /* 0x000000000000781c */ /* 0x000fc60003f0f008 */
[----:B------:R-:W-:-:S04]  /*4f30*/  ULOP3.LUT UR6, UR6, 0x18, URZ, 0xc0, !UPT ;  /* 0x0000001806067892 */ /* 0x000fc8000f8ec03f */
[----:B------:R-:W-:-:S04]  /*4f40*/  UIADD3 UR6, UR14, 0x20, UR6 ;  /* 0x000000200e067890 */ /* 0x000fc8000fffe006 */
[----:B------:R-:W-:-:S09]  /*4f50*/  UPRMT UR6, URZ, 0x654, UR6 ;  /* 0x000006543f067896 */ /* 0x000fd20008000006 */
[----:B------:R-:W-:Y:S01]  /*4f60*/  SYNCS.ARRIVE.TRANS64.RED.A1T0 RZ, [UR6], RZ ;  /* 0x000000ffffff79a7 */ /* 0x000fe20008100406 */
[----:B------:R-:W-:Y:S05]  /*4f70*/  @P0 BRA `(.L_x_29) ;  /* 0x0000000000040947 */ /* 0x000fea0003800000 */
[----:B------:R-:W-:Y:S01]  /*4f80*/  BPT.TRAP 0x1 ;  /* 0x000000040000795c */ /* 0x000fe20000300000 */
.L_x_29:
[----:B------:R4:W-:Y:S01]  /*4f90*/  STL [R1+0x8c], R2 ;  /* 0x00008c0201007387 */ /* 0x0009e20000100800 */
[----:B------:R-:W0:Y:S01]  /*4fa0*/  LDC R28, c[0x0][0x288] ;  /* 0x0000a200ff1c7b82 */ /* 0x000e220000000800 */
[----:B------:R-:W-:Y:S02]  /*4fb0*/  ULDC UR6, c[0x0][0x284] ;  /* 0x0000a10000067ab9 */ /* 0x000fe40000000800 */
[----:B------:R1:W-:Y:S01]  /*4fc0*/  STL [R1+0x88], R0 ;  /* 0x0000880001007387 */ /* 0x0003e20000100800 */
[----:B----4-:R-:W4:Y:S03]  /*4fd0*/  S2R R2, SR_TID.X ;  /* 0x0000000000027919 */ /* 0x010f260000002100 */
[----:B-1----:R-:W2:Y:S04]  /*4fe0*/  LDL.LU R0, [R1+0x84] ;  /* 0x0000840001007983 */ /* 0x002ea80000300800 */
[----:B---3--:R-:W3:Y:S01]  /*4ff0*/  LDL.LU R227, [R1+0x80] ;  /* 0x0000800001e37983 */ /* 0x008ee20000300800 */
[----:B----4-:R-:W-:-:S02]  /*5000*/  SHF.R.U32.HI R24, RZ, 0x2, R2 ;  /* 0x00000002ff187819 */ /* 0x010fc40000011602 */
[----:B------:R-:W-:Y:S02]  /*5010*/  SHF.R.U32.HI R27, RZ, 0x7, R2 ;  /* 0x00000007ff1b7819 */ /* 0x000fe40000011602 */
[----:B------:R-:W-:Y:S02]  /*5020*/  LOP3.LUT R26, R2, 0x60, RZ, 0xc0, !PT ;  /* 0x00000060021a7812 */ /* 0x000fe400078ec0ff */
[----:B------:R-:W-:Y:S02]  /*5030*/  LOP3.LUT R25, R24, 0x7, RZ, 0xc0, !PT ;  /* 0x0000000718197812 */ /* 0x000fe400078ec0ff */
[----:B------:R-:W-:Y:S02]  /*5040*/  LOP3.LUT R24, R27, 0x1, RZ, 0xc0, !PT ;  /* 0x000000011b187812 */ /* 0x000fe400078ec0ff */
[----:B------:R-:W-:-:S03]  /*5050*/  SHF.R.U32.HI R26, RZ, 0x1, R26 ;  /* 0x00000001ff1a7819 */ /* 0x000fc6000001161a */
[----:B------:R-:W-:Y:S01]  /*5060*/  IMAD.SHL.U32 R30, R24, 0x40, RZ ;  /* 0x00000040181e7824 */ /* 0x000fe200078e00ff */
[----:B------:R-:W-:-:S04]  /*5070*/  IADD3 R27, RZ, -R26, -R25 ;  /* 0x8000001aff1b7210 */ /* 0x000fc80007ffe819 */
[----:B------:R-:W-:Y:S01]  /*5080*/  LOP3.LUT R25, R30, 0x40, R25, 0xe2, !PT ;  /* 0x000000401e197812 */ /* 0x000fe200078ee219 */
[----:B------:R-:W-:Y:S01]  /*5090*/  IMAD R29, R24, -0x40, R27 ;  /* 0xffffffc0181d7824 */ /* 0x000fe200078e021b */
[C---:B------:R-:W-:Y:S01]  /*50a0*/  LOP3.LUT R24, R2.reuse, 0x3, RZ, 0xc0, !PT ;  /* 0x0000000302187812 */ /* 0x040fe200078ec0ff */
[----:B------:R-:W-:Y:S02]  /*50b0*/  IMAD.SHL.U32 R27, R2, 0x2, RZ ;  /* 0x00000002021b7824 */ /* 0x000fe400078e00ff */
[----:B------:R1:W5:Y:S01]  /*50c0*/  LDL.LU R2, [R1+0x8c] ;  /* 0x00008c0001027983 */ /* 0x0003620000300800 */
[C---:B--2---:R-:W-:Y:S02]  /*50d0*/  IMAD.SHL.U32 R30, R0.reuse, 0x80, RZ ;  /* 0x00000080001e7824 */ /* 0x044fe400078e00ff */
[----:B------:R-:W-:Y:S02]  /*50e0*/  IMAD.WIDE R32, R0, 0x80, RZ ;  /* 0x0000008000207825 */ /* 0x000fe400078e02ff */
[----:B------:R1:W5:Y:S02]  /*50f0*/  LDL.LU R0, [R1+0x88] ;  /* 0x0000880001007983 */ /* 0x0003640000300800 */
[----:B---3--:R-:W-:-:S05]  /*5100*/  IMAD.SHL.U32 R35, R227, 0x100, RZ ;  /* 0x00000100e3237824 */ /* 0x008fca00078e00ff */
[----:B0-----:R-:W-:-:S04]  /*5110*/  ISETP.GE.AND P0, PT, R35, R28, PT ;  /* 0x0000001c2300720c */ /* 0x001fc80003f06270 */
[----:B------:R-:W-:Y:S01]  /*5120*/  ISETP.GE.OR P0, PT, R30, UR6, P0 ;  /* 0x000000061e007c0c */ /* 0x000fe20008706670 */
[----:B------:R-:W-:Y:S01]  /*5130*/  IMAD R24, R24, -0x2, R28 ;  /* 0xfffffffe18187824 */ /* 0x000fe200078e021c */
[----:B------:R-:W-:Y:S02]  /*5140*/  LOP3.LUT R27, R27, 0x6, RZ, 0xc0, !PT ;  /* 0x000000061b1b7812 */ /* 0x000fe400078ec0ff */
[----:B------:R-:W-:Y:S01]  /*5150*/  IADD3 R38, -R30, UR6, R29 ;  /* 0x000000061e267c10 */ /* 0x000fe2000fffe11d */
[----:B------:R-:W-:Y:S01]  /*5160*/  IMAD.IADD R35, R24, 0x1, -R35 ;  /* 0x0000000118237824 */ /* 0x000fe200078e0a23 */
[----:B------:R-:W-:Y:S01]  /*5170*/  PRMT R28, R27, 0x6540, R227 ;  /* 0x000065401b1c7816 */ /* 0x000fe200000000e3 */
[----:B------:R-:W-:Y:S01]  /*5180*/  IMAD.MOV.U32 R34, RZ, RZ, -0x1 ;  /* 0xffffffffff227424 */ /* 0x000fe200078e00ff */
[----:B------:R-:W-:-:S05]  /*5190*/  LOP3.LUT R39, R32, R25, R26, 0xfe, !PT ;  /* 0x0000001920277212 */ /* 0x000fca00078efe1a */
[----:B-1----:R-:W-:Y:S05]  /*51a0*/  @P0 BRA `(.L_x_31) ;  /* 0x0000008c00bc0947 */ /* 0x002fea0003800000 */
[----:B------:R-:W0:Y:S01]  /*51b0*/  LDC.64 R26, c[0x0][0x5c8] ;  /* 0x00017200ff1a7b82 */ /* 0x000e220000000a00 */
[----:B------:R-:W-:Y:S01]  /*51c0*/  USHF.R.S32.HI UR7, URZ, 0x1f, UR22 ;  /* 0x0000001f3f077899 */ /* 0x000fe20008011416 */
[--C-:B------:R-:W-:Y:S01]  /*51d0*/  SHF.R.S32.HI R29, RZ, 0x1f, R28.reuse ;  /* 0x0000001fff1d7819 */ /* 0x100fe2000001141c */
[----:B------:R-:W-:Y:S01]  /*51e0*/  ULDC.64 UR8, c[0x0][0x5d0] ;  /* 0x0001740000087ab9 */ /* 0x000fe20000000a00 */
[----:B------:R-:W-:Y:S01]  /*51f0*/  BSSY B0, `(.L_x_31) ;  /* 0x00008ea000007945 */ /* 0x000fe20003800000 */
[----:B------:R-:W-:Y:S02]  /*5200*/  UIMAD UR6, UR7, UR8, URZ ;  /* 0x00000008070672a4 */ /* 0x000fe4000f8e023f */
[----:B------:R-:W-:Y:S02]  /*5210*/  IMAD.U32 R25, RZ, RZ, UR8 ;  /* 0x00000008ff197e24 */ /* 0x000fe4000f8e00ff */
[----:B------:R-:W-:Y:S02]  /*5220*/  UIMAD UR6, UR22, UR9, UR6 ;  /* 0x00000009160672a4 */ /* 0x000fe4000f8e0206 */
[----:B------:R-:W-:Y:S01]  /*5230*/  IMAD.WIDE.U32 R24, R25, UR22, R28 ;  /* 0x0000001619187c25 */ /* 0x000fe2000f8e001c */
[----:B------:R-:W-:-:S03]  /*5240*/  ULDC.64 UR8, c[0x0][0x5c0] ;  /* 0x0001700000087ab9 */ /* 0x000fc60000000a00 */
[----:B------:R-:W-:Y:S02]  /*5250*/  VIADD R25, R25, UR6 ;  /* 0x0000000619197c36 */ /* 0x000fe40008000000 */
[-C--:B0-----:R-:W-:Y:S02]  /*5260*/  IMAD R30, R33, R26.reuse, RZ ;  /* 0x0000001a211e7224 */ /* 0x081fe400078e02ff */
[----:B------:R-:W-:-:S04]  /*5270*/  IMAD.WIDE.U32 R24, R39, R26, R24 ;  /* 0x0000001a27187225 */ /* 0x000fc800078e0018 */
[----:B------:R-:W-:-:S04]  /*5280*/  IMAD R31, R39, R27, R30 ;  /* 0x0000001b271f7224 */ /* 0x000fc800078e021e */
[----:B------:R-:W-:Y:S01]  /*5290*/  IMAD.IADD R30, R25, 0x1, R31 ;  /* 0x00000001191e7824 */ /* 0x000fe200078e021f */
[----:B------:R-:W-:Y:S02]  /*52a0*/  LEA R25, P0, R26, R24, 0x3 ;  /* 0x000000181a197211 */ /* 0x000fe400078018ff */
[----:B------:R-:W-:Y:S02]  /*52b0*/  IADD3 R24, P1, R24, UR8, RZ ;  /* 0x0000000818187c10 */ /* 0x000fe4000ff3e0ff */
[----:B------:R-:W-:Y:S02]  /*52c0*/  LEA.HI.X R27, R26, R30, R27, 0x3, P0 ;  /* 0x0000001e1a1b7211 */ /* 0x000fe400000f1c1b */
[----:B------:R-:W-:Y:S02]  /*52d0*/  FSETP.NEU.AND P0, PT, RZ, UR21, PT ;  /* 0x00000015ff007c0b */ /* 0x000fe4000bf0d000 */
[----:B------:R-:W-:Y:S02]  /*52e0*/  IADD3 R26, P2, R25, UR8, RZ ;  /* 0x00000008191a7c10 */ /* 0x000fe4000ff5e0ff */
[----:B------:R-:W-:-:S02]  /*52f0*/  IADD3.X R25, R30, UR9, RZ, P1, !PT ;  /* 0x000000091e197c10 */ /* 0x000fc40008ffe4ff */
[----:B------:R-:W-:-:S07]  /*5300*/  IADD3.X R27, R27, UR9, RZ, P2, !PT ;  /* 0x000000091b1b7c10 */ /* 0x000fce00097fe4ff */
[----:B------:R-:W-:Y:S05]  /*5310*/  @!P0 BRA `(.L_x_32) ;  /* 0x0000006800dc8947 */ /* 0x000fea0003800000 */
[----:B------:R-:W-:Y:S01]  /*5320*/  ULDC.64 UR8, c[0x0][0x5b8] ;  /* 0x00016e0000087ab9 */ /* 0x000fe20000000a00 */
[----:B------:R-:W-:Y:S01]  /*5330*/  ISETP.GE.AND P0, PT, R38, 0x1, PT ;  /* 0x000000012600780c */ /* 0x000fe20003f06270 */
[----:B------:R-:W-:Y:S02]  /*5340*/  UIMAD UR6, UR7, UR8, URZ ;  /* 0x00000008070672a4 */ /* 0x000fe4000f8e023f */
[----:B------:R-:W-:Y:S01]  /*5350*/  IMAD.U32 R31, RZ, RZ, UR8 ;  /* 0x00000008ff1f7e24 */ /* 0x000fe2000f8e00ff */
[----:B------:R-:W-:Y:S01]  /*5360*/  BSSY B1, `(.L_x_33) ;  /* 0x0000010000017945 */ /* 0x000fe20003800000 */
[----:B------:R-:W-:Y:S01]  /*5370*/  ISETP.LT.OR P4, PT, R35, 0x1, !P0 ;  /* 0x000000012300780c */ /* 0x000fe20004781670 */
[----:B------:R-:W-:Y:S02]  /*5380*/  UIMAD UR6, UR22, UR9, UR6 ;  /* 0x00000009160672a4 */ /* 0x000fe4000f8e0206 */
[----:B------:R-:W-:Y:S01]  /*5390*/  IMAD.WIDE.U32 R28, R31, UR22, R28 ;  /* 0x000000161f1c7c25 */ /* 0x000fe2000f8e001c */
[----:B------:R-:W-:-:S03]  /*53a0*/  ULDC.64 UR8, c[0x0][0x5a8] ;  /* 0x00016a0000087ab9 */ /* 0x000fc60000000a00 */
[----:B------:R-:W-:Y:S02]  /*53b0*/  IMAD.MOV.U32 R30, RZ, RZ, R28 ;  /* 0x000000ffff1e7224 */ /* 0x000fe400078e001c */
[----:B------:R-:W-:Y:S01]  /*53c0*/  VIADD R31, R29, UR6 ;  /* 0x000000061d1f7c36 */ /* 0x000fe20008000000 */
[----:B------:R-:W-:Y:S02]  /*53d0*/  ULDC.64 UR6, c[0x0][0x5b0] ;  /* 0x00016c0000067ab9 */ /* 0x000fe40000000a00 */
[----:B------:R-:W-:Y:S02]  /*53e0*/  IMAD R36, R33, UR6, RZ ;  /* 0x0000000621247c24 */ /* 0x000fe4000f8e02ff */
[----:B------:R-:W-:-:S04]  /*53f0*/  IMAD.WIDE.U32 R28, R39, UR6, R30 ;  /* 0x00000006271c7c25 */ /* 0x000fc8000f8e001e */
[--C-:B------:R-:W-:Y:S01]  /*5400*/  IMAD R37, R39, UR7, R36.reuse ;  /* 0x0000000727257c24 */ /* 0x100fe2000f8e0224 */
[----:B------:R-:W-:Y:S02]  /*5410*/  IADD3 R28, P1, R28, UR8, RZ ;  /* 0x000000081c1c7c10 */ /* 0x000fe4000ff3e0ff */
[----:B------:R-:W-:Y:S02]  /*5420*/  PRMT R36, RZ, 0x7610, R36 ;  /* 0x00007610ff247816 */ /* 0x000fe40000000024 */
[----:B------:R-:W-:Y:S01]  /*5430*/  IADD3.X R29, R29, UR9, R37, P1, !PT ;  /* 0x000000091d1d7c10 */ /* 0x000fe20008ffe425 */
[----:B------:R-:W-:Y:S08]  /*5440*/  @P4 BRA `(.L_x_34) ;  /* 0x0000000000044947 */ /* 0x000ff00003800000 */
[----:B------:R0:W5:Y:S02]  /*5450*/  LDG.E.U8 R36, desc[UR16][R28.64] ;  /* 0x000000101c247981 */ /* 0x000164000c1e1100 */
.L_x_34:
[----:B------:R-:W-:Y:S05]  /*5460*/  BSYNC B1 ;  /* 0x0000000000017941 */ /* 0x000fea0003800000 */
.L_x_33:
[----:B-----5:R-:W-:Y:S01]  /*5470*/  LOP3.LUT R36, R36, 0xff, RZ, 0xc0, !PT ;  /* 0x000000ff24247812 */ /* 0x020fe200078ec0ff */
[----:B------:R-:W-:Y:S01]  /*5480*/  BSSY B1, `(.L_x_35) ;  /* 0x000000b000017945 */ /* 0x000fe20003800000 */
[----:B------:R-:W-:Y:S02]  /*5490*/  ISETP.LT.OR P2, PT, R35, 0x2, !P0 ;  /* 0x000000022300780c */ /* 0x000fe40004741670 */
[----:B------:R-:W-:-:S05]  /*54a0*/  F2FP.F16.E4M3.UNPACK_B R36, R36 ;  /* 0x00000024ff24723e */ /* 0x000fca00020006ff */
[----:B------:R-:W-:-:S05]  /*54b0*/  HADD2.F32 R36, -RZ, R36.H0_H0 ;  /* 0x20000024ff247230 */ /* 0x000fca0000004100 */
[----:B------:R-:W-:Y:S01]  /*54c0*/  FMUL R37, R36, UR21 ;  /* 0x0000001524257c20 */ /* 0x000fe20008400000 */
[----:B------:R-:W-:-:S03]  /*54d0*/  PRMT R36, RZ, 0x7610, R36 ;  /* 0x00007610ff247816 */ /* 0x000fc60000000024 */
[----:B------:R-:W-:-:S05]  /*54e0*/  FFMA R37, R226, UR20, R37 ;  /* 0x00000014e2257c23 */ /* 0x000fca0008000025 */
[----:B------:R-:W-:-:S05]  /*54f0*/  F2FP.SATFINITE.E4M3.F32.PACK_AB_MERGE_C R37, RZ, R37, RZ ;  /* 0x00000025ff25723e */ /* 0x000fca00048070ff */
[----:B------:R1:W-:Y:S01]  /*5500*/  @!P4 STG.E.U8 desc[UR16][R24.64], R37 ;  /* 0x000000251800c986 */ /* 0x0003e2000c101110 */
[----:B------:R-:W-:Y:S05]  /*5510*/  @P2 BRA `(.L_x_36) ;  /* 0x0000000000042947 */ /* 0x000fea0003800000 */
[----:B------:R2:W5:Y:S02]  /*5520*/  LDG.E.U8 R36, desc[UR16][R28.64+0x1] ;  /* 0x000001101c247981 */ /* 0x000564000c1e1100 */
.L_x_36:
[----:B------:R-:W-:Y:S05]  /*5530*/  BSYNC B1 ;  /* 0x0000000000017941 */ /* 0x000fea0003800000 */
.L_x_35:
[----:B-----5:R-:W-:Y:S01]  /*5540*/  LOP3.LUT R36, R36, 0xff, RZ, 0xc0, !PT ;  /* 0x000000ff24247812 */ /* 0x020fe200078ec0ff */
[----:B------:R-:W-:Y:S01]  /*5550*/  BSSY B1, `(.L_x_37) ;  /* 0x0000013000017945 */ /* 0x000fe20003800000 */
[----:B-1----:R-:W-:Y:S02]  /*5560*/  IADD3 R37, P1, R39, 0x8, RZ ;  /* 0x0000000827257810 */ /* 0x002fe40007f3e0ff */
[----:B------:R-:W-:-:S03]  /*5570*/  F2FP.F16.E4M3.UNPACK_B R36, R36 ;  /* 0x00000024ff24723e */ /* 0x000fc600020006ff */
[----:B------:R-:W-:Y:S01]  /*5580*/  IMAD.X R32, RZ, RZ, R33, P1 ;  /* 0x000000ffff207224 */ /* 0x000fe200008e0621 */
[----:B------:R-:W-:Y:S01]  /*5590*/  ISETP.GE.AND P1, PT, R38, 0x9, PT ;  /* 0x000000092600780c */ /* 0x000fe20003f26270 */
[----:B------:R-:W-:Y:S02]  /*55a0*/  HADD2.F32 R36, -RZ, R36.H0_H0 ;  /* 0x20000024ff247230 */ /* 0x000fe40000004100 */
[----:B------:R-:W-:Y:S01]  /*55b0*/  IMAD R32, R32, UR6, RZ ;  /* 0x0000000620207c24 */ /* 0x000fe2000f8e02ff */
[----:B------:R-:W-:Y:S01]  /*55c0*/  ISETP.LT.OR P5, PT, R35, 0x1, !P1 ;  /* 0x000000012300780c */ /* 0x000fe20004fa1670 */
[----:B------:R-:W-:-:S04]  /*55d0*/  IMAD.WIDE.U32 R30, R37, UR6, R30 ;  /* 0x00000006251e7c25 */ /* 0x000fc8000f8e001e */
[----:B------:R-:W-:Y:S01]  /*55e0*/  FMUL R36, R36, UR21 ;  /* 0x0000001524247c20 */ /* 0x000fe20008400000 */
[----:B------:R-:W-:-:S03]  /*55f0*/  IMAD R37, R37, UR7, R32 ;  /* 0x0000000725257c24 */ /* 0x000fc6000f8e0220 */
[----:B------:R-:W-:Y:S01]  /*5600*/  FFMA R36, R225, UR20, R36 ;  /* 0x00000014e1247c23 */ /* 0x000fe20008000024 */
[----:B------:R-:W-:Y:S02]  /*5610*/  IADD3 R30, P4, R30, UR8, RZ ;  /* 0x000000081e1e7c10 */ /* 0x000fe4000ff9e0ff */
[----:B------:R-:W-:Y:S02]  /*5620*/  PRMT R32, RZ, 0x7610, R32 ;  /* 0x00007610ff207816 */ /* 0x000fe40000000020 */
[----:B------:R-:W-:Y:S02]  /*5630*/  F2FP.SATFINITE.E4M3.F32.PACK_AB_MERGE_C R33, RZ, R36, RZ ;  /* 0x00000024ff21723e */ /* 0x000fe400048070ff */
[----:B------:R-:W-:-:S03]  /*5640*/  IADD3.X R31, R31, UR9, R37, P4, !PT ;  /* 0x000000091f1f7c10 */ /* 0x000fc6000a7fe425 */
[----:B------:R1:W-:Y:S01]  /*5650*/  @!P2 STG.E.U8 desc[UR16][R24.64+0x1], R33 ;  /* 0x000001211800a986 */ /* 0x0003e2000c101110 */
[----:B------:R-:W-:Y:S05]  /*5660*/  @P5 BRA `(.L_x_38) ;  /* 0x0000000000045947 */ /* 0x000fea0003800000 */
[----:B------:R3:W5:Y:S02]  /*5670*/  LDG.E.U8 R32, desc[UR16][R30.64] ;  /* 0x000000101e207981 */ /* 0x000764000c1e1100 */
.L_x_38:
[----:B------:R-:W-:Y:S05]  /*5680*/  BSYNC B1 ;  /* 0x0000000000017941 */ /* 0x000fea0003800000 */
.L_x_37:
[----:B-----5:R-:W-:Y:S01]  /*5690*/  LOP3.LUT R32, R32, 0xff, RZ, 0xc0, !PT ;  /* 0x000000ff20207812 */ /* 0x020fe200078ec0ff */
[----:B------:R-:W-:Y:S01]  /*56a0*/  BSSY B1, `(.L_x_39) ;  /* 0x000000b000017945 */ /* 0x000fe20003800000 */
[----:B------:R-:W-:Y:S02]  /*56b0*/  ISETP.LT.OR P2, PT, R35, 0x2, !P1 ;  /* 0x000000022300780c */ /* 0x000fe40004f41670 */
[----:B------:R-:W-:-:S05]  /*56c0*/  F2FP.F16.E4M3.UNPACK_B R32, R32 ;  /* 0x00000020ff20723e */ /* 0x000fca00020006ff */
[----:B------:R-:W-:-:S05]  /*56d0*/  HADD2.F32 R32, -RZ, R32.H0_H0 ;  /* 0x20000020ff207230 */ /* 0x000fca0000004100 */
[----:B-1----:R-:W-:Y:S01]  /*56e0*/  FMUL R33, R32, UR21 ;  /* 0x0000001520217c20 */ /* 0x002fe20008400000 */
[----:B------:R-:W-:-:S03]  /*56f0*/  PRMT R32, RZ, 0x7610, R32 ;  /* 0x00007610ff207816 */ /* 0x000fc60000000020 */
[----:B------:R-:W-:-:S05]  /*5700*/  FFMA R33, R224, UR20, R33 ;  /* 0x00000014e0217c23 */ /* 0x000fca0008000021 */
[----:B------:R-:W-:-:S05]  /*5710*/  F2FP.SATFINITE.E4M3.F32.PACK_AB_MERGE_C R33, RZ, R33, RZ ;  /* 0x00000021ff21723e */ /* 0x000fca00048070ff */
[----:B------:R1:W-:Y:S01]  /*5720*/  @!P5 STG.E.U8 desc[UR16][R26.64], R33 ;  /* 0x000000211a00d986 */ /* 0x0003e2000c101110 */
[----:B------:R-:W-:Y:S05]  /*5730*/  @P2 BRA `(.L_x_40) ;  /* 0x0000000000042947 */ /* 0x000fea0003800000 */
[----:B------:R4:W5:Y:S02]  /*5740*/  LDG.E.U8 R32, desc[UR16][R30.64+0x1] ;  /* 0x000001101e207981 */ /* 0x000964000c1e1100 */
.L_x_40:
[----:B------:R-:W-:Y:S05]  /*5750*/  BSYNC B1 ;  /* 0x0000000000017941 */ /* 0x000fea0003800000 */
.L_x_39:
[----:B-----5:R-:W-:Y:S01]  /*5760*/  LOP3.LUT R32, R32, 0xff, RZ, 0xc0, !PT ;  /* 0x000000ff20207812 */ /* 0x020fe200078ec0ff */
[----:B------:R-:W-:Y:S01]  /*5770*/  BSSY B1, `(.L_x_41) ;  /* 0x000000b000017945 */ /* 0x000fe20003800000 */
[----:B------:R-:W-:Y:S02]  /*5780*/  ISETP.LT.OR P4, PT, R35, 0x9, !P0 ;  /* 0x000000092300780c */ /* 0x000fe40004781670 */
[----:B------:R-:W-:-:S05]  /*5790*/  F2FP.F16.E4M3.UNPACK_B R32, R32 ;  /* 0x00000020ff20723e */ /* 0x000fca00020006ff */
[----:B------:R-:W-:-:S05]  /*57a0*/  HADD2.F32 R32, -RZ, R32.H0_H0 ;  /* 0x20000020ff207230 */ /* 0x000fca0000004100 */
[----:B------:R-:W-:-:S04]  /*57b0*/  FMUL R32, R32, UR21 ;  /* 0x0000001520207c20 */ /* 0x000fc80008400000 */
[----:B------:R-:W-:-:S05]  /*57c0*/  FFMA R32, R223, UR20, R32 ;  /* 0x00000014df207c23 */ /* 0x000fca0008000020 */
[----:B-1----:R-:W-:Y:S02]  /*57d0*/  F2FP.SATFINITE.E4M3.F32.PACK_AB_MERGE_C R33, RZ, R32, RZ ;  /* 0x00000020ff21723e */ /* 0x002fe400048070ff */
[----:B------:R-:W-:-:S03]  /*57e0*/  PRMT R32, RZ, 0x7610, R32 ;  /* 0x00007610ff207816 */ /* 0x000fc60000000020 */
[----:B------:R1:W-:Y:S01]  /*57f0*/  @!P2 STG.E.U8 desc[UR16][R26.64+0x1], R33 ;  /* 0x000001211a00a986 */ /* 0x0003e2000c101110 */
[----:B------:R-:W-:Y:S05]  /*5800*/  @P4 BRA `(.L_x_42) ;  /* 0x0000000000044947 */ /* 0x000fea0003800000 */
[----:B------:R0:W5:Y:S02]  /*5810*/  LDG.E.U8 R32, desc[UR16][R28.64+0x8] ;  /* 0x000008101c207981 */ /* 0x000164000c1e1100 */
.L_x_42:
[----:B------:R-:W-:Y:S05]  /*5820*/  BSYNC B1 ;  /* 0x0000000000017941 */ /* 0x000fea0003800000 */
.L_x_41:
        /* <DEDUP_REMOVED lines=12> */
.L_x_44:
[----:B------:R-:W-:Y:S05]  /*58f0*/  BSYNC B1 ;  /* 0x0000000000017941 */ /* 0x000fea0003800000 */
.L_x_43:
        /* <DEDUP_REMOVED lines=12> */
.L_x_46:
[----:B------:R-:W-:Y:S05]  /*59c0*/  BSYNC B1 ;  /* 0x0000000000017941 */ /* 0x000fea0003800000 */
.L_x_45:
        /* <DEDUP_REMOVED lines=12> */
.L_x_48:
[----:B------:R-:W-:Y:S05]  /*5a90*/  BSYNC B1 ;  /* 0x0000000000017941 */ /* 0x000fea0003800000 */
.L_x_47:
        /* <DEDUP_REMOVED lines=12> */
.L_x_50:
[----:B------:R-:W-:Y:S05]  /*5b60*/  BSYNC B1 ;  /* 0x0000000000017941 */ /* 0x000fea0003800000 */
.L_x_49:
        /* <DEDUP_REMOVED lines=12> */
.L_x_52:
[----:B------:R-:W-:Y:S05]  /*5c30*/  BSYNC B1 ;  /* 0x0000000000017941 */ /* 0x000fea0003800000 */
.L_x_51:
        /* <DEDUP_REMOVED lines=12> */
.L_x_54:
[----:B------:R-:W-:Y:S05]  /*5d00*/  BSYNC B1 ;  /* 0x0000000000017941 */ /* 0x000fea0003800000 */
.L_x_53:
        /* <DEDUP_REMOVED lines=12> */
.L_x_56:
[----:B------:R-:W-:Y:S05]  /*5dd0*/  BSYNC B1 ;  /* 0x0000000000017941 */ /* 0x000fea0003800000 */
.L_x_55:
        /* <DEDUP_REMOVED lines=12> */
.L_x_58:
[----:B------:R-:W-:Y:S05]  /*5ea0*/  BSYNC B1 ;  /* 0x0000000000017941 */ /* 0x000fea0003800000 */
.L_x_57:
        /* <DEDUP_REMOVED lines=12> */
.L_x_60:
[----:B------:R-:W-:Y:S05]  /*5f70*/  BSYNC B1 ;  /* 0x0000000000017941 */ /* 0x000fea0003800000 */
.L_x_59:
        /* <DEDUP_REMOVED lines=12> */
.L_x_62:
[----:B------:R-:W-:Y:S05]  /*6040*/  BSYNC B1 ;  /* 0x0000000000017941 */ /* 0x000fea0003800000 */
.L_x_61:
        /* <DEDUP_REMOVED lines=12> */
.L_x_64:
[----:B------:R-:W-:Y:S05]  /*6110*/  BSYNC B1 ;  /* 0x0000000000017941 */ /* 0x000fea0003800000 */
.L_x_63:
        /* <DEDUP_REMOVED lines=12> */
.L_x_66:
[----:B------:R-:W-:Y:S05]  /*61e0*/  BSYNC B1 ;  /* 0x0000000000017941 */ /* 0x000fea0003800000 */
.L_x_65:
        /* <DEDUP_REMOVED lines=12> */
.L_x_68:
[----:B------:R-:W-:Y:S05]  /*62b0*/  BSYNC B1 ;  /* 0x0000000000017941 */ /* 0x000fea0003800000 */
.L_x_67:
        /* <DEDUP_REMOVED lines=12> */
.L_x_70:
[----:B------:R-:W-:Y:S05]  /*6380*/  BSYNC B1 ;  /* 0x0000000000017941 */ /* 0x000fea0003800000 */
.L_x_69:
        /* <DEDUP_REMOVED lines=12> */
.L_x_72:
[----:B------:R-:W-:Y:S05]  /*6450*/  BSYNC B1 ;  /* 0x0000000000017941 */ /* 0x000fea0003800000 */
.L_x_71:
        /* <DEDUP_REMOVED lines=12> */
.L_x_74:
[----:B------:R-:W-:Y:S05]  /*6520*/  BSYNC B1 ;  /* 0x0000000000017941 */ /* 0x000fea0003800000 */
.L_x_73:
        /* <DEDUP_REMOVED lines=12> */
.L_x_76:
[----:B------:R-:W-:Y:S05]  /*65f0*/  BSYNC B1 ;  /* 0x0000000000017941 */ /* 0x000fea0003800000 */
.L_x_75:
        /* <DEDUP_REMOVED lines=12> */
.L_x_78:
[----:B------:R-:W-:Y:S05]  /*66c0*/  BSYNC B1 ;  /* 0x0000000000017941 */ /* 0x000fea0003800000 */
.L_x_77:
        /* <DEDUP_REMOVED lines=12> */
.L_x_80:
[----:B------:R-:W-:Y:S05]  /*6790*/  BSYNC B1 ;  /* 0x0000000000017941 */ /* 0x000fea0003800000 */
.L_x_79:
        /* <DEDUP_REMOVED lines=12> */
.L_x_82:
[----:B------:R-:W-:Y:S05]  /*6860*/  BSYNC B1 ;  /* 0x0000000000017941 */ /* 0x000fea0003800000 */
.L_x_81:
        /* <DEDUP_REMOVED lines=12> */
.L_x_84:
[----:B------:R-:W-:Y:S05]  /*6930*/  BSYNC B1 ;  /* 0x0000000000017941 */ /* 0x000fea0003800000 */
.L_x_83:
        /* <DEDUP_REMOVED lines=12> */
.L_x_86:
[----:B------:R-:W-:Y:S05]  /*6a00*/  BSYNC B1 ;  /* 0x0000000000017941 */ /* 0x000fea0003800000 */
.L_x_85:
        /* <DEDUP_REMOVED lines=12> */
.L_x_88:
[----:B------:R-:W-:Y:S05]  /*6ad0*/  BSYNC B1 ;  /* 0x0000000000017941 */ /* 0x000fea0003800000 */
.L_x_87:
        /* <DEDUP_REMOVED lines=12> */
.L_x_90:
[----:B------:R-:W-:Y:S05]  /*6ba0*/  BSYNC B1 ;  /* 0x0000000000017941 */ /* 0x000fea0003800000 */
.L_x_89:
        /* <DEDUP_REMOVED lines=12> */
.L_x_92:
[----:B------:R-:W-:Y:S05]  /*6c70*/  BSYNC B1 ;  /* 0x0000000000017941 */ /* 0x000fea0003800000 */
.L_x_91:
        /* <DEDUP_REMOVED lines=12> */
.L_x_94:
[----:B------:R-:W-:Y:S05]  /*6d40*/  BSYNC B1 ;  /* 0x0000000000017941 */ /* 0x000fea0003800000 */
.L_x_93:
        /* <DEDUP_REMOVED lines=12> */
.L_x_96:
[----:B------:R-:W-:Y:S05]  /*6e10*/  BSYNC B1 ;  /* 0x0000000000017941 */ /* 0x000fea0003800000 */
.L_x_95:
        /* <DEDUP_REMOVED lines=12> */
.L_x_98:
[----:B------:R-:W-:Y:S05]  /*6ee0*/  BSYNC B1 ;  /* 0x0000000000017941 */ /* 0x000fea0003800000 */
.L_x_97:
        /* <DEDUP_REMOVED lines=12> */
.L_x_100:
[----:B------:R-:W-:Y:S05]  /*6fb0*/  BSYNC B1 ;  /* 0x0000000000017941 */ /* 0x000fea0003800000 */
.L_x_99:
        /* <DEDUP_REMOVED lines=12> */
.L_x_102:
[----:B------:R-:W-:Y:S05]  /*7080*/  BSYNC B1 ;  /* 0x0000000000017941 */ /* 0x000fea0003800000 */
.L_x_101:
        /* <DEDUP_REMOVED lines=12> */
.L_x_104:
[----:B------:R-:W-:Y:S05]  /*7150*/  BSYNC B1 ;  /* 0x0000000000017941 */ /* 0x000fea0003800000 */
.L_x_103:
        /* <DEDUP_REMOVED lines=12> */
.L_x_106:
[----:B------:R-:W-:Y:S05]  /*7220*/  BSYNC B1 ;  /* 0x0000000000017941 */ /* 0x000fea0003800000 */
.L_x_105:
        /* <DEDUP_REMOVED lines=12> */
.L_x_108:
[----:B------:R-:W-:Y:S05]  /*72f0*/  BSYNC B1 ;  /* 0x0000000000017941 */ /* 0x000fea0003800000 */
.L_x_107:
        /* <DEDUP_REMOVED lines=12> */
.L_x_110:
[----:B------:R-:W-:Y:S05]  /*73c0*/  BSYNC B1 ;  /* 0x0000000000017941 */ /* 0x000fea0003800000 */
.L_x_109:
        /* <DEDUP_REMOVED lines=12> */
.L_x_112:
[----:B------:R-:W-:Y:S05]  /*7490*/  BSYNC B1 ;  /* 0x0000000000017941 */ /* 0x000fea0003800000 */
.L_x_111:
        /* <DEDUP_REMOVED lines=12> */
.L_x_114:
[----:B------:R-:W-:Y:S05]  /*7560*/  BSYNC B1 ;  /* 0x0000000000017941 */ /* 0x000fea0003800000 */
.L_x_113:
        /* <DEDUP_REMOVED lines=12> */
.L_x_116:
[----:B------:R-:W-:Y:S05]  /*7630*/  BSYNC B1 ;  /* 0x0000000000017941 */ /* 0x000fea0003800000 */
.L_x_115:
        /* <DEDUP_REMOVED lines=12> */
.L_x_118:
[----:B------:R-:W-:Y:S05]  /*7700*/  BSYNC B1 ;  /* 0x0000000000017941 */ /* 0x000fea0003800000 */
.L_x_117:
        /* <DEDUP_REMOVED lines=12> */
.L_x_120:
[----:B------:R-:W-:Y:S05]  /*77d0*/  BSYNC B1 ;  /* 0x0000000000017941 */ /* 0x000fea0003800000 */
.L_x_119:
        /* <DEDUP_REMOVED lines=12> */
.L_x_122:
[----:B------:R-:W-:Y:S05]  /*78a0*/  BSYNC B1 ;  /* 0x0000000000017941 */ /* 0x000fea0003800000 */
.L_x_121:
        /* <DEDUP_REMOVED lines=12> */
.L_x_124:
[----:B------:R-:W-:Y:S05]  /*7970*/  BSYNC B1 ;  /* 0x0000000000017941 */ /* 0x000fea0003800000 */
.L_x_123:
        /* <DEDUP_REMOVED lines=12> */
.L_x_126:
[----:B------:R-:W-:Y:S05]  /*7a40*/  BSYNC B1 ;  /* 0x0000000000017941 */ /* 0x000fea0003800000 */
.L_x_125:
        /* <DEDUP_REMOVED lines=12> */
.L_x_128:
[----:B------:R-:W-:Y:S05]  /*7b10*/  BSYNC B1 ;  /* 0x0000000000017941 */ /* 0x000fea0003800000 */
.L_x_127:
        /* <DEDUP_REMOVED lines=12> */
.L_x_130:
[----:B------:R-:W-:Y:S05]  /*7be0*/  BSYNC B1 ;  /* 0x0000000000017941 */ /* 0x000fea0003800000 */
.L_x_129:
        /* <DEDUP_REMOVED lines=12> */
.L_x_132:
[----:B------:R-:W-:Y:S05]  /*7cb0*/  BSYNC B1 ;  /* 0x0000000000017941 */ /* 0x000fea0003800000 */
.L_x_131:
        /* <DEDUP_REMOVED lines=12> */
.L_x_134:
[----:B------:R-:W-:Y:S05]  /*7d80*/  BSYNC B1 ;  /* 0x0000000000017941 */ /* 0x000fea0003800000 */
.L_x_133:
        /* <DEDUP_REMOVED lines=12> */
.L_x_136:
[----:B------:R-:W-:Y:S05]  /*7e50*/  BSYNC B1 ;  /* 0x0000000000017941 */ /* 0x000fea0003800000 */
.L_x_135:
        /* <DEDUP_REMOVED lines=12> */
.L_x_138:
[----:B------:R-:W-:Y:S05]  /*7f20*/  BSYNC B1 ;  /* 0x0000000000017941 */ /* 0x000fea0003800000 */
.L_x_137:
        /* <DEDUP_REMOVED lines=12> */
.L_x_140:
[----:B------:R-:W-:Y:S05]  /*7ff0*/  BSYNC B1 ;  /* 0x0000000000017941 */ /* 0x000fea0003800000 */
.L_x_139:
        /* <DEDUP_REMOVED lines=12> */
.L_x_142:
[----:B------:R-:W-:Y:S05]  /*80c0*/  BSYNC B1 ;  /* 0x0000000000017941 */ /* 0x000fea0003800000 */
.L_x_141:
        /* <DEDUP_REMOVED lines=12> */
.L_x_144:
[----:B------:R-:W-:Y:S05]  /*8190*/  BSYNC B1 ;  /* 0x0000000000017941 */ /* 0x000fea0003800000 */
.L_x_143:
        /* <DEDUP_REMOVED lines=12> */
.L_x_146:
[----:B------:R-:W-:Y:S05]  /*8260*/  BSYNC B1 ;  /* 0x0000000000017941 */ /* 0x000fea0003800000 */
.L_x_145:
        /* <DEDUP_REMOVED lines=12> */
.L_x_148:
[----:B------:R-:W-:Y:S05]  /*8330*/  BSYNC B1 ;  /* 0x0000000000017941 */ /* 0x000fea0003800000 */
.L_x_147:
        /* <DEDUP_REMOVED lines=12> */
.L_x_150:
[----:B------:R-:W-:Y:S05]  /*8400*/  BSYNC B1 ;  /* 0x0000000000017941 */ /* 0x000fea0003800000 */
.L_x_149:
        /* <DEDUP_REMOVED lines=12> */
.L_x_152:
[----:B------:R-:W-:Y:S05]  /*84d0*/  BSYNC B1 ;  /* 0x0000000000017941 */ /* 0x000fea0003800000 */
.L_x_151:
        /* <DEDUP_REMOVED lines=12> */
.L_x_154:
[----:B------:R-:W-:Y:S05]  /*85a0*/  BSYNC B1 ;  /* 0x0000000000017941 */ /* 0x000fea0003800000 */
.L_x_153:
        /* <DEDUP_REMOVED lines=12> */
.L_x_156:
[----:B------:R-:W-:Y:S05]  /*8670*/  BSYNC B1 ;  /* 0x0000000000017941 */ /* 0x000fea0003800000 */
.L_x_155:
        /* <DEDUP_REMOVED lines=12> */
.L_x_158:
[----:B------:R-:W-:Y:S05]  /*8740*/  BSYNC B1 ;  /* 0x0000000000017941 */ /* 0x000fea0003800000 */
.L_x_157:
        /* <DEDUP_REMOVED lines=12> */
.L_x_160:
[----:B------:R-:W-:Y:S05]  /*8810*/  BSYNC B1 ;  /* 0x0000000000017941 */ /* 0x000fea0003800000 */
.L_x_159:
        /* <DEDUP_REMOVED lines=12> */
.L_x_162:
[----:B------:R-:W-:Y:S05]  /*88e0*/  BSYNC B1 ;  /* 0x0000000000017941 */ /* 0x000fea0003800000 */
.L_x_161:
        /* <DEDUP_REMOVED lines=12> */
.L_x_164:
[----:B------:R-:W-:Y:S05]  /*89b0*/  BSYNC B1 ;  /* 0x0000000000017941 */ /* 0x000fea0003800000 */
.L_x_163:
        /* <DEDUP_REMOVED lines=12> */
.L_x_166:
[----:B------:R-:W-:Y:S05]  /*8a80*/  BSYNC B1 ;  /* 0x0000000000017941 */ /* 0x000fea0003800000 */
.L_x_165:
        /* <DEDUP_REMOVED lines=12> */
.L_x_168:
[----:B------:R-:W-:Y:S05]  /*8b50*/  BSYNC B1 ;  /* 0x0000000000017941 */ /* 0x000fea0003800000 */
.L_x_167:
        /* <DEDUP_REMOVED lines=12> */
.L_x_170:
[----:B------:R-:W-:Y:S05]  /*8c20*/  BSYNC B1 ;  /* 0x0000000000017941 */ /* 0x000fea0003800000 */
.L_x_169:
        /* <DEDUP_REMOVED lines=12> */
.L_x_172:
[----:B------:R-:W-:Y:S05]  /*8cf0*/  BSYNC B1 ;  /* 0x0000000000017941 */ /* 0x000fea0003800000 */
.L_x_171:
        /* <DEDUP_REMOVED lines=12> */
.L_x_174:
[----:B------:R-:W-:Y:S05]  /*8dc0*/  BSYNC B1 ;  /* 0x0000000000017941 */ /* 0x000fea0003800000 */
.L_x_173:
        /* <DEDUP_REMOVED lines=12> */
.L_x_176:
[----:B------:R-:W-:Y:S05]  /*8e90*/  BSYNC B1 ;  /* 0x0000000000017941 */ /* 0x000fea0003800000 */
.L_x_175:
        /* <DEDUP_REMOVED lines=12> */
.L_x_178:
[----:B------:R-:W-:Y:S05]  /*8f60*/  BSYNC B1 ;  /* 0x0000000000017941 */ /* 0x000fea0003800000 */
.L_x_177:
        /* <DEDUP_REMOVED lines=12> */
.L_x_180:
[----:B------:R-:W-:Y:S05]  /*9030*/  BSYNC B1 ;  /* 0x0000000000017941 */ /* 0x000fea0003800000 */
.L_x_179:
        /* <DEDUP_REMOVED lines=12> */
.L_x_182:
[----:B------:R-:W-:Y:S05]  /*9100*/  BSYNC B1 ;  /* 0x0000000000017941 */ /* 0x000fea0003800000 */
.L_x_181:
        /* <DEDUP_REMOVED lines=12> */
.L_x_184:
[----:B------:R-:W-:Y:S05]  /*91d0*/  BSYNC B1 ;  /* 0x0000000000017941 */ /* 0x000fea0003800000 */
.L_x_183:
[----:B-----5:R-:W-:Y:S01]  /*91e0*/  LOP3.LUT R32, R32, 0xff, RZ, 0xc0, !PT ;  /* 0x000000ff20207812 */ /* 0x020fe200078ec0ff */
[----:B------:R-:W-:Y:S01]  /*91f0*/  BSSY B1, `(.L_x_185) ;  /* 0x000000b000017945 */ /* 0x000fe20003800000 */
[----:B------:R-:W-:Y:S02]  /*9200*/  ISETP.LT.OR P4, PT, R35, 0x99, !P0 ;  /* 0x000000992300780c */ /* 0x000fe40004781670 */
[----:B------:R-:W-:-:S05]  /*9210*/  F2FP.F16.E4M3.UNPACK_B R32, R32 ;  /* 0x00000020ff20723e */ /* 0x000fca00020006ff */
[----:B------:R-:W-:-:S05]  /*9220*/  HADD2.F32 R32, -RZ, R32.H0_H0 ;  /* 0x20000020ff207230 */ /* 0x000fca0000004100 */
[----:B------:R-:W-:-:S04]  /*9230*/  FMUL R32, R32, UR21 ;  /* 0x0000001520207c20 */ /* 0x000fc80008400000 */
[----:B------:R-:W-:Y:S01]  /*9240*/  FFMA R32, R23, UR20, R32 ;  /* 0x0000001417207c23 */ /* 0x000fe20008000020 */
[----:B------:R-:W-:-:S04]  /*9250*/  PRMT R23, RZ, 0x7610, R23 ;  /* 0x00007610ff177816 */ /* 0x000fc80000000017 */
[----:B-1----:R-:W-:-:S05]  /*9260*/  F2FP.SATFINITE.E4M3.F32.PACK_AB_MERGE_C R33, RZ, R32, RZ ;  /* 0x00000020ff21723e */ /* 0x002fca00048070ff */
[----:B------:R1:W-:Y:S01]  /*9270*/  @!P2 STG.E.U8 desc[UR16][R26.64+0x91], R33 ;  /* 0x000091211a00a986 */ /* 0x0003e2000c101110 */
[----:B------:R-:W-:Y:S05]  /*9280*/  @P4 BRA `(.L_x_186) ;  /* 0x0000000000044947 */ /* 0x000fea0003800000 */
[----:B------:R0:W5:Y:S02]  /*9290*/  LDG.E.U8 R23, desc[UR16][R28.64+0x98] ;  /* 0x000098101c177981 */ /* 0x000164000c1e1100 */
.L_x_186:
[----:B------:R-:W-:Y:S05]  /*92a0*/  BSYNC B1 ;  /* 0x0000000000017941 */ /* 0x000fea0003800000 */
.L_x_185:
        /* <DEDUP_REMOVED lines=8> */
[----:B------:R-:W-:-:S05]  /*9330*/  F2FP.SATFINITE.E4M3.F32.PACK_AB_MERGE_C R23, RZ, R23, RZ ;  /* 0x00000017ff17723e */ /* 0x000fca00048070ff */
[----:B------:R0:W-:Y:S01]  /*9340*/  @!P4 STG.E.U8 desc[UR16][R24.64+0x98], R23 ;  /* 0x000098171800c986 */ /* 0x0001e2000c101110 */
[----:B------:R-:W-:Y:S05]  /*9350*/  @P2 BRA `(.L_x_188) ;  /* 0x0000000000042947 */ /* 0x000fea0003800000 */
[----:B------:R0:W5:Y:S02]  /*9360*/  LDG.E.U8 R22, desc[UR16][R28.64+0x99] ;  /* 0x000099101c167981 */ /* 0x000164000c1e1100 */
.L_x_188:
[----:B------:R-:W-:Y:S05]  /*9370*/  BSYNC B1 ;  /* 0x0000000000017941 */ /* 0x000fea0003800000 */
.L_x_187:
        /* <DEDUP_REMOVED lines=8> */
[----:B0-----:R-:W-:-:S05]  /*9400*/  F2FP.SATFINITE.E4M3.F32.PACK_AB_MERGE_C R23, RZ, R22, RZ ;  /* 0x00000016ff17723e */ /* 0x001fca00048070ff */
[----:B------:R0:W-:Y:S01]  /*9410*/  @!P2 STG.E.U8 desc[UR16][R24.64+0x99], R23 ;  /* 0x000099171800a986 */ /* 0x0001e2000c101110 */
[----:B------:R-:W-:Y:S05]  /*9420*/  @P4 BRA `(.L_x_190) ;  /* 0x0000000000044947 */ /* 0x000fea0003800000 */
[----:B------:R0:W5:Y:S02]  /*9430*/  LDG.E.U8 R21, desc[UR16][R30.64+0x98] ;  /* 0x000098101e157981 */ /* 0x000164000c1e1100 */
.L_x_190:
[----:B------:R-:W-:Y:S05]  /*9440*/  BSYNC B1 ;  /* 0x0000000000017941 */ /* 0x000fea0003800000 */
.L_x_189:
        /* <DEDUP_REMOVED lines=12> */
.L_x_192:
[----:B------:R-:W-:Y:S05]  /*9510*/  BSYNC B1 ;  /* 0x0000000000017941 */ /* 0x000fea0003800000 */
.L_x_191:
        /* <DEDUP_REMOVED lines=12> */
.L_x_194:
[----:B------:R-:W-:Y:S05]  /*95e0*/  BSYNC B1 ;  /* 0x0000000000017941 */ /* 0x000fea0003800000 */
.L_x_193:
        /* <DEDUP_REMOVED lines=12> */
.L_x_196:
[----:B------:R-:W-:Y:S05]  /*96b0*/  BSYNC B1 ;  /* 0x0000000000017941 */ /* 0x000fea0003800000 */
.L_x_195:
        /* <DEDUP_REMOVED lines=12> */
.L_x_198:
[----:B------:R-:W-:Y:S05]  /*9780*/  BSYNC B1 ;  /* 0x0000000000017941 */ /* 0x000fea0003800000 */
.L_x_197:
        /* <DEDUP_REMOVED lines=12> */
.L_x_200:
[----:B------:R-:W-:Y:S05]  /*9850*/  BSYNC B1 ;  /* 0x0000000000017941 */ /* 0x000fea0003800000 */
.L_x_199:
        /* <DEDUP_REMOVED lines=12> */
.L_x_202:
[----:B------:R-:W-:Y:S05]  /*9920*/  BSYNC B1 ;  /* 0x0000000000017941 */ /* 0x000fea0003800000 */
.L_x_201:
        /* <DEDUP_REMOVED lines=12> */
.L_x_204:
[----:B------:R-:W-:Y:S05]  /*99f0*/  BSYNC B1 ;  /* 0x0000000000017941 */ /* 0x000fea0003800000 */
.L_x_203:
        /* <DEDUP_REMOVED lines=12> */
.L_x_206:
[----:B------:R-:W-:Y:S05]  /*9ac0*/  BSYNC B1 ;  /* 0x0000000000017941 */ /* 0x000fea0003800000 */
.L_x_205:
        /* <DEDUP_REMOVED lines=12> */
.L_x_208:
[----:B------:R-:W-:Y:S05]  /*9b90*/  BSYNC B1 ;  /* 0x0000000000017941 */ /* 0x000fea0003800000 */
.L_x_207:
        /* <DEDUP_REMOVED lines=12> */
.L_x_210:
[----:B------:R-:W-:Y:S05]  /*9c60*/  BSYNC B1 ;  /* 0x0000000000017941 */ /* 0x000fea0003800000 */
.L_x_209:
        /* <DEDUP_REMOVED lines=12> */
.L_x_212:
[----:B------:R-:W-:Y:S05]  /*9d30*/  BSYNC B1 ;  /* 0x0000000000017941 */ /* 0x000fea0003800000 */
.L_x_211:
        /* <DEDUP_REMOVED lines=12> */
.L_x_214:
[----:B------:R-:W-:Y:S05]  /*9e00*/  BSYNC B1 ;  /* 0x0000000000017941 */ /* 0x000fea0003800000 */
.L_x_213:
        /* <DEDUP_REMOVED lines=12> */
.L_x_216:
[----:B------:R-:W-:Y:S05]  /*9ed0*/  BSYNC B1 ;  /* 0x0000000000017941 */ /* 0x000fea0003800000 */
.L_x_215:
        /* <DEDUP_REMOVED lines=12> */
.L_x_218:
[----:B------:R-:W-:Y:S05]  /*9fa0*/  BSYNC B1 ;  /* 0x0000000000017941 */ /* 0x000fea0003800000 */
.L_x_217:
        /* <DEDUP_REMOVED lines=12> */
.L_x_220:
[----:B------:R-:W-:Y:S05]  /*a070*/  BSYNC B1 ;  /* 0x0000000000017941 */ /* 0x000fea0003800000 */
.L_x_219:
        /* <DEDUP_REMOVED lines=12> */
.L_x_222:
[----:B------:R-:W-:Y:S05]  /*a140*/  BSYNC B1 ;  /* 0x0000000000017941 */ /* 0x000fea0003800000 */
.L_x_221:
        /* <DEDUP_REMOVED lines=12> */
.L_x_224:
[----:B------:R-:W-:Y:S05]  /*a210*/  BSYNC B1 ;  /* 0x0000000000017941 */ /* 0x000fea0003800000 */
.L_x_223:
        /* <DEDUP_REMOVED lines=12> */
.L_x_226:
[----:B------:R-:W-:Y:S05]  /*a2e0*/  BSYNC B1 ;  /* 0x0000000000017941 */ /* 0x000fea0003800000 */
.L_x_225:
        /* <DEDUP_REMOVED lines=12> */
.L_x_228:
[----:B------:R-:W-:Y:S05]  /*a3b0*/  BSYNC B1 ;  /* 0x0000000000017941 */ /* 0x000fea0003800000 */
.L_x_227:
[----:B-----5:R-:W-:Y:S01]  /*a3c0*/  LOP3.LUT R2, R2, 0xff, RZ, 0xc0, !PT ;  /* 0x000000ff02027812 */ /* 0x020fe200078ec0ff */
[----:B------:R-:W-:Y:S01]  /*a3d0*/  BSSY B1, `(.L_x_229) ;  /* 0x000000b000017945 */ /* 0x000fe20003800000 */
[----:B------:R-:W-:Y:S02]  /*a3e0*/  ISETP.LT.OR P4, PT, R35, 0xc1, !P1 ;  /* 0x000000c12300780c */ /* 0x000fe40004f81670 */
[----:B------:R-:W-:-:S05]  /*a3f0*/  F2FP.F16.E4M3.UNPACK_B R2, R2 ;  /* 0x00000002ff02723e */ /* 0x000fca00020006ff */
[----:B------:R-:W-:-:S05]  /*a400*/  HADD2.F32 R2, -RZ, R2.H0_H0 ;  /* 0x20000002ff027230 */ /* 0x000fca0000004100 */
[----:B0-----:R-:W-:-:S04]  /*a410*/  FMUL R3, R2, UR21 ;  /* 0x0000001502037c20 */ /* 0x001fc80008400000 */
[----:B------:R-:W-:Y:S01]  /*a420*/  FFMA R3, R0, UR20, R3 ;  /* 0x0000001400037c23 */ /* 0x000fe20008000003 */
[----:B------:R-:W-:-:S04]  /*a430*/  PRMT R0, RZ, 0x7610, R0 ;  /* 0x00007610ff007816 */ /* 0x000fc80000000000 */
[----:B------:R-:W-:-:S05]  /*a440*/  F2FP.SATFINITE.E4M3.F32.PACK_AB_MERGE_C R3, RZ, R3, RZ ;  /* 0x00000003ff03723e */ /* 0x000fca00048070ff */
[----:B------:R0:W-:Y:S01]  /*a450*/  @!P2 STG.E.U8 desc[UR16][R24.64+0xc1], R3 ;  /* 0x0000c1031800a986 */ /* 0x0001e2000c101110 */
[----:B------:R-:W-:Y:S05]  /*a460*/  @P4 BRA `(.L_x_230) ;  /* 0x0000000000044947 */ /* 0x000fea0003800000 */
[----:B------:R0:W5:Y:S02]  /*a470*/  LDG.E.U8 R0, desc[UR16][R30.64+0xc0] ;  /* 0x0000c0101e007981 */ /* 0x000164000c1e1100 */
.L_x_230:
[----:B------:R-:W-:Y:S05]  /*a480*/  BSYNC B1 ;  /* 0x0000000000017941 */ /* 0x000fea0003800000 */
.L_x_229:
[----:B------:R-:W2:Y:S01]  /*a490*/  LDL.LU R2, [R1] ;  /* 0x0000000001027983 */ /* 0x000ea20000300800 */
[----:B-----5:R-:W-:Y:S01]  /*a4a0*/  LOP3.LUT R0, R0, 0xff, RZ, 0xc0, !PT ;  /* 0x000000ff00007812 */ /* 0x020fe200078ec0ff */
[----:B------:R-:W-:Y:S01]  /*a4b0*/  BSSY B1, `(.L_x_231) ;  /* 0x000000b000017945 */ /* 0x000fe20003800000 */
[----:B------:R-:W-:Y:S02]  /*a4c0*/  ISETP.LT.OR P2, PT, R35, 0xc2, !P1 ;  /* 0x000000c22300780c */ /* 0x000fe40004f41670 */
[----:B------:R-:W-:-:S05]  /*a4d0*/  F2FP.F16.E4M3.UNPACK_B R0, R0 ;  /* 0x00000000ff00723e */ /* 0x000fca00020006ff */
[----:B------:R-:W-:-:S05]  /*a4e0*/  HADD2.F32 R0, -RZ, R0.H0_H0 ;  /* 0x20000000ff007230 */ /* 0x000fca0000004100 */
[----:B------:R-:W-:-:S04]  /*a4f0*/  FMUL R0, R0, UR21 ;  /* 0x0000001500007c20 */ /* 0x000fc80008400000 */
[----:B--2---:R-:W-:-:S05]  /*a500*/  FFMA R0, R2, UR20, R0 ;  /* 0x0000001402007c23 */ /* 0x004fca0008000000 */
[----:B0-----:R-:W-:Y:S02]  /*a510*/  F2FP.SATFINITE.E4M3.F32.PACK_AB_MERGE_C R3, RZ, R0, RZ ;  /* 0x00000000ff03723e */ /* 0x001fe400048070ff */
[----:B------:R-:W-:-:S03]  /*a520*/  PRMT R0, RZ, 0x7610, R0 ;  /* 0x00007610ff007816 */ /* 0x000fc60000000000 */
[----:B------:R0:W-:Y:S01]  /*a530*/  @!P4 STG.E.U8 desc[UR16][R26.64+0xc0], R3 ;  /* 0x0000c0031a00c986 */ /* 0x0001e2000c101110 */
[----:B------:R-:W-:Y:S05]  /*a540*/  @P2 BRA `(.L_x_232) ;  /* 0x0000000000042947 */ /* 0x000fea0003800000 */
[----:B------:R2:W5:Y:S02]  /*a550*/  LDG.E.U8 R0, desc[UR16][R30.64+0xc1] ;  /* 0x0000c1101e007981 */ /* 0x000564000c1e1100 */
.L_x_232:
[----:B------:R-:W-:Y:S05]  /*a560*/  BSYNC B1 ;  /* 0x0000000000017941 */ /* 0x000fea0003800000 */
.L_x_231:
[----:B------:R-:W3:Y:S01]  /*a570*/  LDL.LU R2, [R1+0x4] ;  /* 0x0000040001027983 */ /* 0x000ee20000300800 */
[----:B-----5:R-:W-:Y:S01]  /*a580*/  LOP3.LUT R0, R0, 0xff, RZ, 0xc0, !PT ;  /* 0x000000ff00007812 */ /* 0x020fe200078ec0ff */
[----:B------:R-:W-:Y:S01]  /*a590*/  BSSY B1, `(.L_x_233) ;  /* 0x000000b000017945 */ /* 0x000fe20003800000 */
[----:B------:R-:W-:Y:S02]  /*a5a0*/  ISETP.LT.OR P4, PT, R35, 0xc9, !P0 ;  /* 0x000000c92300780c */ /* 0x000fe40004781670 */
[----:B------:R-:W-:-:S05]  /*a5b0*/  F2FP.F16.E4M3.UNPACK_B R0, R0 ;  /* 0x00000000ff00723e */ /* 0x000fca00020006ff */
[----:B------:R-:W-:-:S05]  /*a5c0*/  HADD2.F32 R0, -RZ, R0.H0_H0 ;  /* 0x20000000ff007230 */ /* 0x000fca0000004100 */
[----:B------:R-:W-:-:S04]  /*a5d0*/  FMUL R0, R0, UR21 ;  /* 0x0000001500007c20 */ /* 0x000fc80008400000 */
[----:B---3--:R-:W-:-:S05]  /*a5e0*/  FFMA R0, R2, UR20, R0 ;  /* 0x0000001402007c23 */ /* 0x008fca0008000000 */
[----:B0-----:R-:W-:Y:S02]  /*a5f0*/  F2FP.SATFINITE.E4M3.F32.PACK_AB_MERGE_C R3, RZ, R0, RZ ;  /* 0x00000000ff03723e */ /* 0x001fe400048070ff */
[----:B------:R-:W-:-:S03]  /*a600*/  PRMT R0, RZ, 0x7610, R0 ;  /* 0x00007610ff007816 */ /* 0x000fc60000000000 */
[----:B------:R0:W-:Y:S01]  /*a610*/  @!P2 STG.E.U8 desc[UR16][R26.64+0xc1], R3 ;  /* 0x0000c1031a00a986 */ /* 0x0001e2000c101110 */
[----:B------:R-:W-:Y:S05]  /*a620*/  @P4 BRA `(.L_x_234) ;  /* 0x0000000000044947 */ /* 0x000fea0003800000 */
[----:B------:R3:W5:Y:S02]  /*a630*/  LDG.E.U8 R0, desc[UR16][R28.64+0xc8] ;  /* 0x0000c8101c007981 */ /* 0x000764000c1e1100 */
.L_x_234:
[----:B------:R-:W-:Y:S05]  /*a640*/  BSYNC B1 ;  /* 0x0000000000017941 */ /* 0x000fea0003800000 */
.L_x_233:
[----:B------:R-:W2:Y:S01]  /*a650*/  LDL.LU R2, [R1+0x8] ;  /* 0x0000080001027983 */ /* 0x000ea20000300800 */
        /* <DEDUP_REMOVED lines=12> */
.L_x_236:
[----:B------:R-:W-:Y:S05]  /*a720*/  BSYNC B1 ;  /* 0x0000000000017941 */ /* 0x000fea0003800000 */
.L_x_235:
        /* <DEDUP_REMOVED lines=13> */
.L_x_238:
[----:B------:R-:W-:Y:S05]  /*a800*/  BSYNC B1 ;  /* 0x0000000000017941 */ /* 0x000fea0003800000 */
.L_x_237:
        /* <DEDUP_REMOVED lines=13> */
.L_x_240:
[----:B------:R-:W-:Y:S05]  /*a8e0*/  BSYNC B1 ;  /* 0x0000000000017941 */ /* 0x000fea0003800000 */
.L_x_239:
        /* <DEDUP_REMOVED lines=13> */
.L_x_242:
[----:B------:R-:W-:Y:S05]  /*a9c0*/  BSYNC B1 ;  /* 0x0000000000017941 */ /* 0x000fea0003800000 */
.L_x_241:
        /* <DEDUP_REMOVED lines=13> */
.L_x_244:
[----:B------:R-:W-:Y:S05]  /*aaa0*/  BSYNC B1 ;  /* 0x0000000000017941 */ /* 0x000fea0003800000 */
.L_x_243:
        /* <DEDUP_REMOVED lines=13> */
.L_x_246:
[----:B------:R-:W-:Y:S05]  /*ab80*/  BSYNC B1 ;  /* 0x0000000000017941 */ /* 0x000fea0003800000 */
.L_x_245:
        /* <DEDUP_REMOVED lines=13> */
.L_x_248:
[----:B------:R-:W-:Y:S05]  /*ac60*/  BSYNC B1 ;  /* 0x0000000000017941 */ /* 0x000fea0003800000 */
.L_x_247:
        /* <DEDUP_REMOVED lines=13> */
.L_x_250:
[----:B------:R-:W-:Y:S05]  /*ad40*/  BSYNC B1 ;  /* 0x0000000000017941 */ /* 0x000fea0003800000 */
.L_x_249:
        /* <DEDUP_REMOVED lines=13> */
.L_x_252:
[----:B------:R-:W-:Y:S05]  /*ae20*/  BSYNC B1 ;  /* 0x0000000000017941 */ /* 0x000fea0003800000 */
.L_x_251:
        /* <DEDUP_REMOVED lines=13> */
.L_x_254:
[----:B------:R-:W-:Y:S05]  /*af00*/  BSYNC B1 ;  /* 0x0000000000017941 */ /* 0x000fea0003800000 */
.L_x_253:
        /* <DEDUP_REMOVED lines=13> */
.L_x_256:
[----:B------:R-:W-:Y:S05]  /*afe0*/  BSYNC B1 ;  /* 0x0000000000017941 */ /* 0x000fea0003800000 */
.L_x_255:
        /* <DEDUP_REMOVED lines=13> */
.L_x_258:
[----:B------:R-:W-:Y:S05]  /*b0c0*/  BSYNC B1 ;  /* 0x0000000000017941 */ /* 0x000fea0003800000 */
.L_x_257:
        /* <DEDUP_REMOVED lines=13> */
.L_x_260:
[----:B------:R-:W-:Y:S05]  /*b1a0*/  BSYNC B1 ;  /* 0x0000000000017941 */ /* 0x000fea0003800000 */
.L_x_259:
        /* <DEDUP_REMOVED lines=13> */
.L_x_262:
[----:B------:R-:W-:Y:S05]  /*b280*/  BSYNC B1 ;  /* 0x0000000000017941 */ /* 0x000fea0003800000 */
.L_x_261:
        /* <DEDUP_REMOVED lines=13> */
.L_x_264:
[----:B------:R-:W-:Y:S05]  /*b360*/  BSYNC B1 ;  /* 0x0000000000017941 */ /* 0x000fea0003800000 */
.L_x_263:
        /* <DEDUP_REMOVED lines=13> */
.L_x_266:
[----:B------:R-:W-:Y:S05]  /*b440*/  BSYNC B1 ;  /* 0x0000000000017941 */ /* 0x000fea0003800000 */
.L_x_265:
        /* <DEDUP_REMOVED lines=13> */
.L_x_268:
[----:B------:R-:W-:Y:S05]  /*b520*/  BSYNC B1 ;  /* 0x0000000000017941 */ /* 0x000fea0003800000 */
.L_x_267:
        /* <DEDUP_REMOVED lines=13> */
.L_x_270:
[----:B------:R-:W-:Y:S05]  /*b600*/  BSYNC B1 ;  /* 0x0000000000017941 */ /* 0x000fea0003800000 */
.L_x_269:
        /* <DEDUP_REMOVED lines=13> */
.L_x_272:
[----:B------:R-:W-:Y:S05]  /*b6e0*/  BSYNC B1 ;  /* 0x0000000000017941 */ /* 0x000fea0003800000 */
.L_x_271:
        /* <DEDUP_REMOVED lines=13> */
.L_x_274:
[----:B------:R-:W-:Y:S05]  /*b7c0*/  BSYNC B1 ;  /* 0x0000000000017941 */ /* 0x000fea0003800000 */
.L_x_273:
        /* <DEDUP_REMOVED lines=13> */
.L_x_276:
[----:B------:R-:W-:Y:S05]  /*b8a0*/  BSYNC B1 ;  /* 0x0000000000017941 */ /* 0x000fea0003800000 */
.L_x_275:
        /* <DEDUP_REMOVED lines=13> */
.L_x_278:
[----:B------:R-:W-:Y:S05]  /*b980*/  BSYNC B1 ;  /* 0x0000000000017941 */ /* 0x000fea0003800000 */
.L_x_277:
        /* <DEDUP_REMOVED lines=13> */
.L_x_280:
[----:B------:R-:W-:Y:S05]  /*ba60*/  BSYNC B1 ;  /* 0x0000000000017941 */ /* 0x000fea0003800000 */
.L_x_279:
        /* <DEDUP_REMOVED lines=13> */
.L_x_282:
[----:B------:R-:W-:Y:S05]  /*bb40*/  BSYNC B1 ;  /* 0x0000000000017941 */ /* 0x000fea0003800000 */
.L_x_281:
        /* <DEDUP_REMOVED lines=13> */
.L_x_284:
[----:B------:R-:W-:Y:S05]  /*bc20*/  BSYNC B1 ;  /* 0x0000000000017941 */ /* 0x000fea0003800000 */
.L_x_283:
        /* <DEDUP_REMOVED lines=13> */
.L_x_286:
[----:B------:R-:W-:Y:S05]  /*bd00*/  BSYNC B1 ;  /* 0x0000000000017941 */ /* 0x000fea0003800000 */
.L_x_285:
        /* <DEDUP_REMOVED lines=13> */
.L_x_288:
[----:B------:R-:W-:Y:S05]  /*bde0*/  BSYNC B1 ;  /* 0x0000000000017941 */ /* 0x000fea0003800000 */
.L_x_287:
[----:B------:R-:W-:Y:S05]  /*bdf0*/  @P1 BRA `(.L_x_289) ;  /* 0x0000002000a41947 */ /* 0x000fea0003800000 */
[----:B------:R-:W2:Y:S01]  /*be00*/  LDL.LU R2, [R1+0x74] ;  /* 0x0000740001027983 */ /* 0x000ea20000300800 */
[----:B-----5:R-:W-:-:S04]  /*be10*/  LOP3.LUT R0, R0, 0xff, RZ, 0xc0, !PT ;  /* 0x000000ff00007812 */ /* 0x020fc800078ec0ff */
[----:B------:R-:W-:-:S05]  /*be20*/  F2FP.F16.E4M3.UNPACK_B R0, R0 ;  /* 0x00000000ff00723e */ /* 0x000fca00020006ff */
[----:B------:R-:W-:-:S05]  /*be30*/  HADD2.F32 R0, -RZ, R0.H0_H0 ;  /* 0x20000000ff007230 */ /* 0x000fca0000004100 */
[----:B------:R-:W-:-:S04]  /*be40*/  FMUL R0, R0, UR21 ;  /* 0x0000001500007c20 */ /* 0x000fc80008400000 */
[----:B--2---:R-:W-:-:S05]  /*be50*/  FFMA R0, R2, UR20, R0 ;  /* 0x0000001402007c23 */ /* 0x004fca0008000000 */
[----:B0-----:R-:W-:-:S05]  /*be60*/  F2FP.SATFINITE.E4M3.F32.PACK_AB_MERGE_C R3, RZ, R0, RZ ;  /* 0x00000000ff03723e */ /* 0x001fca00048070ff */
[----:B------:R0:W-:Y:S01]  /*be70*/  STG.E.U8 desc[UR16][R26.64+0xf9], R3 ;  /* 0x0000f9031a007986 */ /* 0x0001e2000c101110 */
[----:B------:R-:W-:Y:S05]  /*be80*/  BRA `(.L_x_289) ;  /* 0x0000002000807947 */ /* 0x000fea0003800000 */
.L_x_32:
[----:B------:R-:W-:Y:S01]  /*be90*/  ISETP.GE.AND P1, PT, R38, 0x1, PT ;  /* 0x000000012600780c */ /* 0x000fe20003f26270 */
[----:B------:R-:W-:Y:S01]  /*bea0*/  FMUL R226, R226, UR20 ;  /* 0x00000014e2e27c20 */ /* 0x000fe20008400000 */
[----:B------:R-:W2:Y:S01]  /*beb0*/  LDL.LU R227, [R1+0x10] ;  /* 0x0000100001e37983 */ /* 0x000ea20000300800 */
[----:B------:R-:W-:Y:S01]  /*bec0*/  ISETP.GE.AND P0, PT, R38, 0x9, PT ;  /* 0x000000092600780c */ /* 0x000fe20003f06270 */
[----:B------:R-:W-:Y:S01]  /*bed0*/  FMUL R225, R225, UR20 ;  /* 0x00000014e1e17c20 */ /* 0x000fe20008400000 */
[C---:B------:R-:W-:Y:S02]  /*bee0*/  ISETP.LT.OR P4, PT, R35.reuse, 0x1, !P1 ;  /* 0x000000012300780c */ /* 0x040fe40004f81670 */
[C---:B------:R-:W-:Y:S02]  /*bef0*/  ISETP.LT.OR P5, PT, R35.reuse, 0x2, !P1 ;  /* 0x000000022300780c */ /* 0x040fe40004fa1670 */
[----:B------:R-:W-:Y:S02]  /*bf00*/  F2FP.SATFINITE.E4M3.F32.PACK_AB_MERGE_C R29, RZ, R226, RZ ;  /* 0x000000e2ff1d723e */ /* 0x000fe400048070ff */
[C---:B------:R-:W-:Y:S01]  /*bf10*/  ISETP.LT.OR P2, PT, R35.reuse, 0x1, !P0 ;  /* 0x000000012300780c */ /* 0x040fe20004741670 */
[----:B------:R-:W-:Y:S01]  /*bf20*/  FMUL R224, R224, UR20 ;  /* 0x00000014e0e07c20 */ /* 0x000fe20008400000 */
[----:B------:R-:W-:Y:S01]  /*bf30*/  ISETP.LT.OR P6, PT, R35, 0xa, !P1 ;  /* 0x0000000a2300780c */ /* 0x000fe20004fc1670 */
[----:B------:R-:W-:Y:S01]  /*bf40*/  FMUL R223, R223, UR20 ;  /* 0x00000014dfdf7c20 */ /* 0x000fe20008400000 */
[----:B------:R-:W-:Y:S01]  /*bf50*/  F2FP.SATFINITE.E4M3.F32.PACK_AB_MERGE_C R225, RZ, R225, RZ ;  /* 0x000000e1ffe1723e */ /* 0x000fe200048070ff */
[----:B------:R-:W-:Y:S01]  /*bf60*/  FMUL R221, R221, UR20 ;  /* 0x00000014dddd7c20 */ /* 0x000fe20008400000 */
[----:B------:R-:W-:Y:S01]  /*bf70*/  FMUL R222, R222, UR20 ;  /* 0x00000014dede7c20 */ /* 0x000fe20008400000 */
[----:B------:R0:W-:Y:S01]  /*bf80*/  @!P4 STG.E.U8 desc[UR16][R24.64], R29 ;  /* 0x0000001d1800c986 */ /* 0x0001e2000c101110 */
[----:B------:R-:W-:-:S02]  /*bf90*/  ISETP.LT.OR P4, PT, R35, 0x2, !P0 ;  /* 0x000000022300780c */ /* 0x000fc40004781670 */
[----:B------:R-:W-:Y:S01]  /*bfa0*/  F2FP.SATFINITE.E4M3.F32.PACK_AB_MERGE_C R31, RZ, R224, RZ ;  /* 0x000000e0ff1f723e */ /* 0x000fe200048070ff */
[----:B------:R1:W-:Y:S01]  /*bfb0*/  @!P5 STG.E.U8 desc[UR16][R24.64+0x1], R225 ;  /* 0x000001e11800d986 */ /* 0x0003e2000c101110 */
[C---:B------:R-:W-:Y:S02]  /*bfc0*/  ISETP.LT.OR P5, PT, R35.reuse, 0x9, !P1 ;  /* 0x000000092300780c */ /* 0x040fe40004fa1670 */
[----:B------:R-:W-:Y:S01]  /*bfd0*/  F2FP.SATFINITE.E4M3.F32.PACK_AB_MERGE_C R223, RZ, R223, RZ ;  /* 0x000000dfffdf723e */ /* 0x000fe200048070ff */
[----:B------:R-:W-:Y:S01]  /*bfe0*/  FMUL R220, R220, UR20 ;  /* 0x00000014dcdc7c20 */ /* 0x000fe20008400000 */
[----:B------:R-:W-:Y:S01]  /*bff0*/  F2FP.SATFINITE.E4M3.F32.PACK_AB_MERGE_C R221, RZ, R221, RZ ;  /* 0x000000ddffdd723e */ /* 0x000fe200048070ff */
[----:B------:R-:W-:Y:S01]  /*c000*/  @!P2 STG.E.U8 desc[UR16][R26.64], R31 ;  /* 0x0000001f1a00a986 */ /* 0x000fe2000c101110 */
[----:B------:R-:W-:-:S03]  /*c010*/  ISETP.LT.OR P2, PT, R35, 0x9, !P0 ;  /* 0x000000092300780c */ /* 0x000fc60004741670 */
[----:B------:R-:W-:Y:S01]  /*c020*/  @!P4 STG.E.U8 desc[UR16][R26.64+0x1], R223 ;  /* 0x000001df1a00c986 */ /* 0x000fe2000c101110 */
[----:B------:R-:W-:-:S03]  /*c030*/  ISETP.LT.OR P4, PT, R35, 0xa, !P0 ;  /* 0x0000000a2300780c */ /* 0x000fc60004781670 */
[----:B------:R-:W-:Y:S01]  /*c040*/  @!P6 STG.E.U8 desc[UR16][R24.64+0x9], R221 ;  /* 0x000009dd1800e986 */ /* 0x000fe2000c101110 */
[----:B------:R-:W-:Y:S01]  /*c050*/  ISETP.LT.OR P6, PT, R35, 0x12, !P1 ;  /* 0x000000122300780c */ /* 0x000fe20004fc1670 */
[----:B------:R-:W-:Y:S01]  /*c060*/  FMUL R219, R219, UR20 ;  /* 0x00000014dbdb7c20 */ /* 0x000fe20008400000 */
[----:B0-----:R-:W-:Y:S01]  /*c070*/  F2FP.SATFINITE.E4M3.F32.PACK_AB_MERGE_C R29, RZ, R222, RZ ;  /* 0x000000deff1d723e */ /* 0x001fe200048070ff */
[----:B------:R-:W-:Y:S01]  /*c080*/  FMUL R217, R217, UR20 ;  /* 0x00000014d9d97c20 */ /* 0x000fe20008400000 */
[----:B------:R-:W3:Y:S01]  /*c090*/  LDL.LU R226, [R1+0xc] ;  /* 0x00000c0001e27983 */ /* 0x000ee20000300800 */
[----:B------:R-:W-:Y:S02]  /*c0a0*/  F2FP.SATFINITE.E4M3.F32.PACK_AB_MERGE_C R33, RZ, R220, RZ ;  /* 0x000000dcff21723e */ /* 0x000fe400048070ff */
[----:B------:R-:W-:Y:S01]  /*c0b0*/  F2FP.SATFINITE.E4M3.F32.PACK_AB_MERGE_C R219, RZ, R219, RZ ;  /* 0x000000dbffdb723e */ /* 0x000fe200048070ff */
[----:B------:R0:W-:Y:S01]  /*c0c0*/  @!P5 STG.E.U8 desc[UR16][R24.64+0x8], R29 ;  /* 0x0000081d1800d986 */ /* 0x0001e2000c101110 */
[----:B------:R-:W-:-:S02]  /*c0d0*/  ISETP.LT.OR P5, PT, R35, 0x11, !P1 ;  /* 0x000000112300780c */ /* 0x000fc40004fa1670 */
[----:B------:R-:W-:Y:S01]  /*c0e0*/  F2FP.SATFINITE.E4M3.F32.PACK_AB_MERGE_C R217, RZ, R217, RZ ;  /* 0x000000d9ffd9723e */ /* 0x000fe200048070ff */
[----:B-1----:R-:W4:Y:S01]  /*c0f0*/  LDL.LU R225, [R1+0x8] ;  /* 0x0000080001e17983 */ /* 0x002f220000300800 */
[----:B------:R-:W-:-:S03]  /*c100*/  FMUL R218, R218, UR20 ;  /* 0x00000014dada7c20 */ /* 0x000fc60008400000 */
[----:B------:R-:W3:Y:S04]  /*c110*/  LDL.LU R224, [R1+0x4] ;  /* 0x0000040001e07983 */ /* 0x000ee80000300800 */
[----:B------:R-:W4:Y:S01]  /*c120*/  LDL.LU R222, [R1] ;  /* 0x0000000001de7983 */ /* 0x000f220000300800 */
[----:B0-----:R-:W-:Y:S01]  /*c130*/  F2FP.SATFINITE.E4M3.F32.PACK_AB_MERGE_C R29, RZ, R218, RZ ;  /* 0x000000daff1d723e */ /* 0x001fe200048070ff */
[----:B------:R-:W-:Y:S01]  /*c140*/  FMUL R216, R216, UR20 ;  /* 0x00000014d8d87c20 */ /* 0x000fe20008400000 */
[----:B------:R-:W-:Y:S01]  /*c150*/  FMUL R215, R215, UR20 ;  /* 0x00000014d7d77c20 */ /* 0x000fe20008400000 */
[----:B------:R0:W-:Y:S01]  /*c160*/  @!P2 STG.E.U8 desc[UR16][R26.64+0x8], R33 ;  /* 0x000008211a00a986 */ /* 0x0001e2000c101110 */
[----:B------:R-:W-:Y:S01]  /*c170*/  ISETP.LT.OR P2, PT, R35, 0x11, !P0 ;  /* 0x000000112300780c */ /* 0x000fe20004741670 */
[----:B------:R-:W-:Y:S01]  /*c180*/  FMUL R213, R213, UR20 ;  /* 0x00000014d5d57c20 */ /* 0x000fe20008400000 */
[----:B------:R-:W-:Y:S01]  /*c190*/  F2FP.SATFINITE.E4M3.F32.PACK_AB_MERGE_C R31, RZ, R216, RZ ;  /* 0x000000d8ff1f723e */ /* 0x000fe200048070ff */
[----:B------:R-:W-:Y:S01]  /*c1a0*/  @!P4 STG.E.U8 desc[UR16][R26.64+0x9], R219 ;  /* 0x000009db1a00c986 */ /* 0x000fe2000c101110 */
[C---:B------:R-:W-:Y:S01]  /*c1b0*/  ISETP.LT.OR P4, PT, R35.reuse, 0x12, !P0 ;  /* 0x000000122300780c */ /* 0x040fe20004781670 */
[----:B------:R-:W-:Y:S01]  /*c1c0*/  FMUL R214, R214, UR20 ;  /* 0x00000014d6d67c20 */ /* 0x000fe20008400000 */
[----:B------:R-:W-:Y:S01]  /*c1d0*/  F2FP.SATFINITE.E4M3.F32.PACK_AB_MERGE_C R215, RZ, R215, RZ ;  /* 0x000000d7ffd7723e */ /* 0x000fe200048070ff */
[----:B------:R-:W-:Y:S01]  /*c1e0*/  @!P6 STG.E.U8 desc[UR16][R24.64+0x11], R217 ;  /* 0x000011d91800e986 */ /* 0x000fe2000c101110 */
[C---:B------:R-:W-:Y:S01]  /*c1f0*/  ISETP.LT.OR P6, PT, R35.reuse, 0x1a, !P1 ;  /* 0x0000001a2300780c */ /* 0x040fe20004fc1670 */
[----:B------:R-:W-:Y:S01]  /*c200*/  FMUL R212, R212, UR20 ;  /* 0x00000014d4d47c20 */ /* 0x000fe20008400000 */
[----:B------:R-:W-:Y:S01]  /*c210*/  F2FP.SATFINITE.E4M3.F32.PACK_AB_MERGE_C R213, RZ, R213, RZ ;  /* 0x000000d5ffd5723e */ /* 0x000fe200048070ff */
[----:B------:R1:W-:Y:S01]  /*c220*/  @!P5 STG.E.U8 desc[UR16][R24.64+0x10], R29 ;  /* 0x0000101d1800d986 */ /* 0x0003e2000c101110 */
[----:B------:R-:W-:Y:S01]  /*c230*/  ISETP.LT.OR P5, PT, R35, 0x19, !P1 ;  /* 0x000000192300780c */ /* 0x000fe20004fa1670 */
[----:B------:R-:W-:Y:S01]  /*c240*/  FMUL R211, R211, UR20 ;  /* 0x00000014d3d37c20 */ /* 0x000fe20008400000 */
[----:B------:R-:W-:Y:S01]  /*c250*/  FMUL R209, R209, UR20 ;  /* 0x00000014d1d17c20 */ /* 0x000fe20008400000 */
[----:B------:R1:W-:Y:S01]  /*c260*/  @!P2 STG.E.U8 desc[UR16][R26.64+0x10], R31 ;  /* 0x0000101f1a00a986 */ /* 0x0003e2000c101110 */
[C---:B------:R-:W-:Y:S01]  /*c270*/  ISETP.LT.OR P2, PT, R35.reuse, 0x19, !P0 ;  /* 0x000000192300780c */ /* 0x040fe20004741670 */
[----:B------:R-:W-:Y:S01]  /*c280*/  FMUL R210, R210, UR20 ;  /* 0x00000014d2d27c20 */ /* 0x000fe20008400000 */
[----:B0-----:R-:W-:Y:S01]  /*c290*/  F2FP.SATFINITE.E4M3.F32.PACK_AB_MERGE_C R33, RZ, R212, RZ ;  /* 0x000000d4ff21723e */ /* 0x001fe200048070ff */
[----:B------:R-:W-:Y:S01]  /*c2a0*/  @!P4 STG.E.U8 desc[UR16][R26.64+0x11], R215 ;  /* 0x000011d71a00c986 */ /* 0x000fe2000c101110 */
[C---:B------:R-:W-:Y:S01]  /*c2b0*/  ISETP.LT.OR P4, PT, R35.reuse, 0x1a, !P0 ;  /* 0x0000001a2300780c */ /* 0x040fe20004781670 */
[----:B------:R-:W-:Y:S01]  /*c2c0*/  FMUL R208, R208, UR20 ;  /* 0x00000014d0d07c20 */ /* 0x000fe20008400000 */
[----:B------:R-:W-:Y:S01]  /*c2d0*/  F2FP.SATFINITE.E4M3.F32.PACK_AB_MERGE_C R211, RZ, R211, RZ ;  /* 0x000000d3ffd3723e */ /* 0x000fe200048070ff */
[----:B------:R-:W-:Y:S01]  /*c2e0*/  @!P6 STG.E.U8 desc[UR16][R24.64+0x19], R213 ;  /* 0x000019d51800e986 */ /* 0x000fe2000c101110 */
[----:B------:R-:W-:Y:S01]  /*c2f0*/  ISETP.LT.OR P6, PT, R35, 0x22, !P1 ;  /* 0x000000222300780c */ /* 0x000fe20004fc1670 */
[----:B------:R-:W-:Y:S01]  /*c300*/  FMUL R207, R207, UR20 ;  /* 0x00000014cfcf7c20 */ /* 0x000fe20008400000 */
[----:B-1----:R-:W-:Y:S01]  /*c310*/  F2FP.SATFINITE.E4M3.F32.PACK_AB_MERGE_C R29, RZ, R214, RZ ;  /* 0x000000d6ff1d723e */ /* 0x002fe200048070ff */
[----:B------:R-:W-:Y:S01]  /*c320*/  FMUL R205, R205, UR20 ;  /* 0x00000014cdcd7c20 */ /* 0x000fe20008400000 */
[----:B------:R-:W-:Y:S01]  /*c330*/  F2FP.SATFINITE.E4M3.F32.PACK_AB_MERGE_C R209, RZ, R209, RZ ;  /* 0x000000d1ffd1723e */ /* 0x000fe200048070ff */
[----:B------:R-:W-:Y:S01]  /*c340*/  FMUL R206, R206, UR20 ;  /* 0x00000014cece7c20 */ /* 0x000fe20008400000 */
[----:B------:R-:W-:Y:S01]  /*c350*/  F2FP.SATFINITE.E4M3.F32.PACK_AB_MERGE_C R31, RZ, R208, RZ ;  /* 0x000000d0ff1f723e */ /* 0x000fe200048070ff */
[----:B------:R0:W-:Y:S01]  /*c360*/  @!P5 STG.E.U8 desc[UR16][R24.64+0x18], R29 ;  /* 0x0000181d1800d986 */ /* 0x0001e2000c101110 */
[C---:B------:R-:W-:Y:S01]  /*c370*/  ISETP.LT.OR P5, PT, R35.reuse, 0x21, !P1 ;  /* 0x000000212300780c */ /* 0x040fe20004fa1670 */
[----:B------:R-:W-:Y:S01]  /*c380*/  FMUL R204, R204, UR20 ;  /* 0x00000014cccc7c20 */ /* 0x000fe20008400000 */
[----:B------:R-:W-:Y:S01]  /*c390*/  F2FP.SATFINITE.E4M3.F32.PACK_AB_MERGE_C R207, RZ, R207, RZ ;  /* 0x000000cfffcf723e */ /* 0x000fe200048070ff */
[----:B------:R1:W-:Y:S01]  /*c3a0*/  @!P2 STG.E.U8 desc[UR16][R26.64+0x18], R33 ;  /* 0x000018211a00a986 */ /* 0x0003e2000c101110 */
[----:B------:R-:W-:Y:S01]  /*c3b0*/  ISETP.LT.OR P2, PT, R35, 0x21, !P0 ;  /* 0x000000212300780c */ /* 0x000fe20004741670 */
[----:B------:R-:W-:Y:S01]  /*c3c0*/  FMUL R203, R203, UR20 ;  /* 0x00000014cbcb7c20 */ /* 0x000fe20008400000 */
[----:B------:R-:W-:Y:S01]  /*c3d0*/  F2FP.SATFINITE.E4M3.F32.PACK_AB_MERGE_C R205, RZ, R205, RZ ;  /* 0x000000cdffcd723e */ /* 0x000fe200048070ff */
[----:B------:R-:W-:Y:S01]  /*c3e0*/  @!P4 STG.E.U8 desc[UR16][R26.64+0x19], R211 ;  /* 0x000019d31a00c986 */ /* 0x000fe2000c101110 */
[----:B------:R-:W-:Y:S01]  /*c3f0*/  ISETP.LT.OR P4, PT, R35, 0x22, !P0 ;  /* 0x000000222300780c */ /* 0x000fe20004781670 */
[----:B------:R-:W-:Y:S01]  /*c400*/  FMUL R201, R201, UR20 ;  /* 0x00000014c9c97c20 */ /* 0x000fe20008400000 */
[----:B------:R-:W-:Y:S01]  /*c410*/  F2FP.SATFINITE.E4M3.F32.PACK_AB_MERGE_C R203, RZ, R203, RZ ;  /* 0x000000cbffcb723e */ /* 0x000fe200048070ff */
[----:B------:R-:W-:Y:S01]  /*c420*/  @!P6 STG.E.U8 desc[UR16][R24.64+0x21], R209 ;  /* 0x000021d11800e986 */ /* 0x000fe2000c101110 */
[----:B------:R-:W-:Y:S01]  /*c430*/  ISETP.LT.OR P6, PT, R35, 0x2a, !P1 ;  /* 0x0000002a2300780c */ /* 0x000fe20004fc1670 */
[----:B------:R-:W-:Y:S01]  /*c440*/  FMUL R202, R202, UR20 ;  /* 0x00000014caca7c20 */ /* 0x000fe20008400000 */
[----:B0-----:R-:W-:Y:S01]  /*c450*/  F2FP.SATFINITE.E4M3.F32.PACK_AB_MERGE_C R29, RZ, R210, RZ ;  /* 0x000000d2ff1d723e */ /* 0x001fe200048070ff */
[----:B------:R-:W-:Y:S01]  /*c460*/  FMUL R200, R200, UR20 ;  /* 0x00000014c8c87c20 */ /* 0x000fe20008400000 */
[----:B-1----:R-:W-:Y:S01]  /*c470*/  F2FP.SATFINITE.E4M3.F32.PACK_AB_MERGE_C R33, RZ, R204, RZ ;  /* 0x000000ccff21723e */ /* 0x002fe200048070ff */
[----:B------:R-:W-:Y:S01]  /*c480*/  FMUL R199, R199, UR20 ;  /* 0x00000014c7c77c20 */ /* 0x000fe20008400000 */
[----:B------:R-:W-:Y:S01]  /*c490*/  F2FP.SATFINITE.E4M3.F32.PACK_AB_MERGE_C R201, RZ, R201, RZ ;  /* 0x000000c9ffc9723e */ /* 0x000fe200048070ff */
[----:B------:R0:W-:Y:S01]  /*c4a0*/  @!P5 STG.E.U8 desc[UR16][R24.64+0x20], R29 ;  /* 0x0000201d1800d986 */ /* 0x0001e2000c101110 */
[----:B------:R-:W-:Y:S01]  /*c4b0*/  ISETP.LT.OR P5, PT, R35, 0x29, !P1 ;  /* 0x000000292300780c */ /* 0x000fe20004fa1670 */
[----:B------:R-:W-:Y:S01]  /*c4c0*/  FMUL R197, R197, UR20 ;  /* 0x00000014c5c57c20 */ /* 0x000fe20008400000 */
[----:B------:R-:W-:Y:S01]  /*c4d0*/  F2FP.SATFINITE.E4M3.F32.PACK_AB_MERGE_C R199, RZ, R199, RZ ;  /* 0x000000c7ffc7723e */ /* 0x000fe200048070ff */
[----:B------:R1:W-:Y:S01]  /*c4e0*/  @!P2 STG.E.U8 desc[UR16][R26.64+0x20], R31 ;  /* 0x0000201f1a00a986 */ /* 0x0003e2000c101110 */
[C---:B------:R-:W-:Y:S01]  /*c4f0*/  ISETP.LT.OR P2, PT, R35.reuse, 0x29, !P0 ;  /* 0x000000292300780c */ /* 0x040fe20004741670 */
[----:B------:R-:W-:Y:S01]  /*c500*/  FMUL R198, R198, UR20 ;  /* 0x00000014c6c67c20 */ /* 0x000fe20008400000 */
[----:B------:R-:W-:Y:S01]  /*c510*/  F2FP.SATFINITE.E4M3.F32.PACK_AB_MERGE_C R197, RZ, R197, RZ ;  /* 0x000000c5ffc5723e */ /* 0x000fe200048070ff */
[----:B------:R-:W-:Y:S01]  /*c520*/  @!P4 STG.E.U8 desc[UR16][R26.64+0x21], R207 ;  /* 0x000021cf1a00c986 */ /* 0x000fe2000c101110 */
[----:B------:R-:W-:Y:S01]  /*c530*/  ISETP.LT.OR P4, PT, R35, 0x2a, !P0 ;  /* 0x0000002a2300780c */ /* 0x000fe20004781670 */
[----:B------:R-:W-:Y:S01]  /*c540*/  FMUL R196, R196, UR20 ;  /* 0x00000014c4c47c20 */ /* 0x000fe20008400000 */
[----:B------:R-:W-:Y:S01]  /*c550*/  FMUL R195, R195, UR20 ;  /* 0x00000014c3c37c20 */ /* 0x000fe20008400000 */
        /* <DEDUP_REMOVED lines=27> */
[----:B------:R-:W-:Y:S01]  /*c710*/  FMUL R186, R186, UR20 ;  /* 0x00000014baba7c20 */ /* 0x000fe20008400000 */
        /* <DEDUP_REMOVED lines=156> */
[----:B-----5:R-:W-:Y:S01]  /*d0e0*/  FMUL R0, R0, UR20 ;  /* 0x0000001400007c20 */ /* 0x020fe20008400000 */
[----:B-1----:R-:W-:Y:S01]  /*d0f0*/  F2FP.SATFINITE.E4M3.F32.PACK_AB_MERGE_C R33, RZ, R164, RZ ;  /* 0x000000a4ff21723e */ /* 0x002fe200048070ff */
        /* <DEDUP_REMOVED lines=9> */
[----:B------:R-:W-:Y:S01]  /*d190*/  FMUL R4, R4, UR20 ;  /* 0x0000001404047c20 */ /* 0x000fe20008400000 */
[----:B------:R-:W-:Y:S01]  /*d1a0*/  @!P4 STG.E.U8 desc[UR16][R26.64+0x71], R167 ;  /* 0x000071a71a00c986 */ /* 0x000fe2000c101110 */
[----:B------:R-:W-:-:S03]  /*d1b0*/  ISETP.LT.OR P4, PT, R35, 0x7a, !P0 ;  /* 0x0000007a2300780c */ /* 0x000fc60004781670 */
[----:B------:R-:W-:Y:S01]  /*d1c0*/  @!P6 STG.E.U8 desc[UR16][R24.64+0x79], R165 ;  /* 0x000079a51800e986 */ /* 0x000fe2000c101110 */
[----:B------:R-:W-:Y:S02]  /*d1d0*/  ISETP.LT.OR P6, PT, R35, 0x82, !P1 ;  /* 0x000000822300780c */ /* 0x000fe40004fc1670 */
[----:B0-----:R-:W-:Y:S01]  /*d1e0*/  F2FP.SATFINITE.E4M3.F32.PACK_AB_MERGE_C R29, RZ, R166, RZ ;  /* 0x000000a6ff1d723e */ /* 0x001fe200048070ff */
[----:B------:R-:W3:Y:S01]  /*d1f0*/  LDL.LU R220, [R1+0x14] ;  /* 0x0000140001dc7983 */ /* 0x000ee20000300800 */
[----:B-1----:R-:W-:-:S03]  /*d200*/  F2FP.SATFINITE.E4M3.F32.PACK_AB_MERGE_C R31, RZ, R160, RZ ;  /* 0x000000a0ff1f723e */ /* 0x002fc600048070ff */
[----:B------:R0:W-:Y:S01]  /*d210*/  @!P5 STG.E.U8 desc[UR16][R24.64+0x78], R29 ;  /* 0x0000781d1800d986 */ /* 0x0001e2000c101110 */
[----:B------:R-:W-:-:S03]  /*d220*/  ISETP.LT.OR P5, PT, R35, 0x81, !P1 ;  /* 0x000000812300780c */ /* 0x000fc60004fa1670 */
[----:B------:R1:W-:Y:S01]  /*d230*/  @!P2 STG.E.U8 desc[UR16][R26.64+0x78], R33 ;  /* 0x000078211a00a986 */ /* 0x0003e2000c101110 */
[----:B------:R-:W-:-:S03]  /*d240*/  ISETP.LT.OR P2, PT, R35, 0x81, !P0 ;  /* 0x000000812300780c */ /* 0x000fc60004741670 */
        /* <DEDUP_REMOVED lines=26> */
[----:B0-----:R-:W-:Y:S02]  /*d3f0*/  F2FP.SATFINITE.E4M3.F32.PACK_AB_MERGE_C R29, RZ, R154, RZ ;  /* 0x0000009aff1d723e */ /* 0x001fe400048070ff */
[----:B-1----:R-:W-:-:S03]  /*d400*/  F2FP.SATFINITE.E4M3.F32.PACK_AB_MERGE_C R33, RZ, R20, RZ ;  /* 0x00000014ff21723e */ /* 0x002fc600048070ff */
[----:B------:R0:W-:Y:S01]  /*d410*/  @!P5 STG.E.U8 desc[UR16][R24.64+0x90], R29 ;  /* 0x0000901d1800d986 */ /* 0x0001e2000c101110 */
[----:B------:R-:W-:-:S03]  /*d420*/  ISETP.LT.OR P5, PT, R35, 0x99, !P1 ;  /* 0x000000992300780c */ /* 0x000fc60004fa1670 */
[----:B------:R-:W-:Y:S01]  /*d430*/  @!P2 STG.E.U8 desc[UR16][R26.64+0x90], R31 ;  /* 0x0000901f1a00a986 */ /* 0x000fe2000c101110 */
[----:B------:R-:W-:-:S03]  /*d440*/  ISETP.LT.OR P2, PT, R35, 0x99, !P0 ;  /* 0x000000992300780c */ /* 0x000fc60004741670 */
[----:B------:R1:W-:Y:S01]  /*d450*/  @!P4 STG.E.U8 desc[UR16][R26.64+0x91], R23 ;  /* 0x000091171a00c986 */ /* 0x0003e2000c101110 */
[----:B------:R-:W-:-:S03]  /*d460*/  ISETP.LT.OR P4, PT, R35, 0x9a, !P0 ;  /* 0x0000009a2300780c */ /* 0x000fc60004781670 */
[----:B------:R2:W-:Y:S01]  /*d470*/  @!P6 STG.E.U8 desc[UR16][R24.64+0x99], R21 ;  /* 0x000099151800e986 */ /* 0x0005e2000c101110 */
[----:B------:R-:W-:Y:S02]  /*d480*/  ISETP.LT.OR P6, PT, R35, 0xa2, !P1 ;  /* 0x000000a22300780c */ /* 0x000fe40004fc1670 */
[----:B0-----:R-:W-:-:S05]  /*d490*/  F2FP.SATFINITE.E4M3.F32.PACK_AB_MERGE_C R29, RZ, R22, RZ ;  /* 0x00000016ff1d723e */ /* 0x001fca00048070ff */
[----:B------:R-:W-:Y:S01]  /*d4a0*/  @!P5 STG.E.U8 desc[UR16][R24.64+0x98], R29 ;  /* 0x0000981d1800d986 */ /* 0x000fe2000c101110 */
[C---:B------:R-:W-:Y:S02]  /*d4b0*/  ISETP.LT.OR P5, PT, R35.reuse, 0xa1, !P1 ;  /* 0x000000a12300780c */ /* 0x040fe40004fa1670 */
[----:B-1----:R-:W-:Y:S01]  /*d4c0*/  F2FP.SATFINITE.E4M3.F32.PACK_AB_MERGE_C R23, RZ, R18, RZ ;  /* 0x00000012ff17723e */ /* 0x002fe200048070ff */
[----:B------:R-:W-:Y:S01]  /*d4d0*/  @!P2 STG.E.U8 desc[UR16][R26.64+0x98], R33 ;  /* 0x000098211a00a986 */ /* 0x000fe2000c101110 */
[C---:B------:R-:W-:Y:S02]  /*d4e0*/  ISETP.LT.OR P2, PT, R35.reuse, 0xa1, !P0 ;  /* 0x000000a12300780c */ /* 0x040fe40004741670 */
[----:B--2---:R-:W-:Y:S01]  /*d4f0*/  F2FP.SATFINITE.E4M3.F32.PACK_AB_MERGE_C R21, RZ, R16, RZ ;  /* 0x00000010ff15723e */ /* 0x004fe200048070ff */
[----:B------:R0:W-:Y:S01]  /*d500*/  @!P4 STG.E.U8 desc[UR16][R26.64+0x99], R19 ;  /* 0x000099131a00c986 */ /* 0x0001e2000c101110 */
[----:B------:R-:W-:-:S03]  /*d510*/  ISETP.LT.OR P4, PT, R35, 0xa2, !P0 ;  /* 0x000000a22300780c */ /* 0x000fc60004781670 */
[----:B------:R1:W-:Y:S01]  /*d520*/  @!P6 STG.E.U8 desc[UR16][R24.64+0xa1], R17 ;  /* 0x0000a1111800e986 */ /* 0x0003e2000c101110 */
[----:B------:R-:W-:-:S03]  /*d530*/  ISETP.LT.OR P6, PT, R35, 0xaa, !P1 ;  /* 0x000000aa2300780c */ /* 0x000fc60004fc1670 */
[----:B------:R-:W-:Y:S01]  /*d540*/  @!P5 STG.E.U8 desc[UR16][R24.64+0xa0], R23 ;  /* 0x0000a0171800d986 */ /* 0x000fe2000c101110 */
[----:B------:R-:W-:-:S03]  /*d550*/  ISETP.LT.OR P5, PT, R35, 0xa9, !P1 ;  /* 0x000000a92300780c */ /* 0x000fc60004fa1670 */
[----:B------:R-:W-:Y:S01]  /*d560*/  @!P2 STG.E.U8 desc[UR16][R26.64+0xa0], R21 ;  /* 0x0000a0151a00a986 */ /* 0x000fe2000c101110 */
[C---:B------:R-:W-:Y:S02]  /*d570*/  ISETP.LT.OR P2, PT, R35.reuse, 0xa9, !P0 ;  /* 0x000000a92300780c */ /* 0x040fe40004741670 */
[----:B0-----:R-:W-:Y:S01]  /*d580*/  F2FP.SATFINITE.E4M3.F32.PACK_AB_MERGE_C R19, RZ, R14, RZ ;  /* 0x0000000eff13723e */ /* 0x001fe200048070ff */
[----:B------:R0:W-:Y:S01]  /*d590*/  @!P4 STG.E.U8 desc[UR16][R26.64+0xa1], R15 ;  /* 0x0000a10f1a00c986 */ /* 0x0001e2000c101110 */
[C---:B------:R-:W-:Y:S02]  /*d5a0*/  ISETP.LT.OR P4, PT, R35.reuse, 0xaa, !P0 ;  /* 0x000000aa2300780c */ /* 0x040fe40004781670 */
[----:B-1----:R-:W-:Y:S01]  /*d5b0*/  F2FP.SATFINITE.E4M3.F32.PACK_AB_MERGE_C R17, RZ, R12, RZ ;  /* 0x0000000cff11723e */ /* 0x002fe200048070ff */
        /* <DEDUP_REMOVED lines=15> */
[----:B0-----:R-:W-:Y:S02]  /*d6b0*/  F2FP.SATFINITE.E4M3.F32.PACK_AB_MERGE_C R11, RZ, R6, RZ ;  /* 0x00000006ff0b723e */ /* 0x001fe400048070ff */
[C---:B------:R-:W-:Y:S01]  /*d6c0*/  ISETP.LT.OR P2, PT, R35.reuse, 0xb9, !P0 ;  /* 0x000000b92300780c */ /* 0x040fe20004741670 */
[----:B------:R0:W-:Y:S01]  /*d6d0*/  @!P4 STG.E.U8 desc[UR16][R26.64+0xb1], R7 ;  /* 0x0000b1071a00c986 */ /* 0x0001e2000c101110 */
[----:B-1----:R-:W-:Y:S02]  /*d6e0*/  F2FP.SATFINITE.E4M3.F32.PACK_AB_MERGE_C R9, RZ, R4, RZ ;  /* 0x00000004ff09723e */ /* 0x002fe400048070ff */
[----:B------:R-:W-:Y:S01]  /*d6f0*/  ISETP.LT.OR P4, PT, R35, 0xba, !P0 ;  /* 0x000000ba2300780c */ /* 0x000fe20004781670 */
[----:B------:R1:W-:Y:S04]  /*d700*/  @!P6 STG.E.U8 desc[UR16][R24.64+0xb9], R5 ;  /* 0x0000b9051800e986 */ /* 0x0003e8000c101110 */
[----:B------:R2:W-:Y:S01]  /*d710*/  @!P5 STG.E.U8 desc[UR16][R24.64+0xb8], R11 ;  /* 0x0000b80b1800d986 */ /* 0x0005e2000c101110 */
[----:B------:R-:W-:Y:S01]  /*d720*/  FMUL R4, R227, UR20 ;  /* 0x00000014e3047c20 */ /* 0x000fe20008400000 */
[----:B------:R-:W-:-:S02]  /*d730*/  ISETP.LT.OR P5, PT, R35, 0xc1, !P1 ;  /* 0x000000c12300780c */ /* 0x000fc40004fa1670 */
[----:B0-----:R-:W-:Y:S02]  /*d740*/  F2FP.SATFINITE.E4M3.F32.PACK_AB_MERGE_C R7, RZ, R3, RZ ;  /* 0x00000003ff07723e */ /* 0x001fe400048070ff */
[----:B-1----:R-:W-:Y:S01]  /*d750*/  F2FP.SATFINITE.E4M3.F32.PACK_AB_MERGE_C R5, RZ, R0, RZ ;  /* 0x00000000ff05723e */ /* 0x002fe200048070ff */
[----:B----4-:R-:W-:Y:S01]  /*d760*/  FMUL R0, R222, UR20 ;  /* 0x00000014de007c20 */ /* 0x010fe20008400000 */
[----:B------:R-:W-:Y:S01]  /*d770*/  ISETP.LT.OR P6, PT, R35, 0xc2, !P1 ;  /* 0x000000c22300780c */ /* 0x000fe20004fc1670 */
[----:B------:R-:W4:Y:S01]  /*d780*/  LDL.LU R222, [R1+0x20] ;  /* 0x0000200001de7983 */ /* 0x000f220000300800 */
[----:B--2---:R-:W-:Y:S02]  /*d790*/  F2FP.SATFINITE.E4M3.F32.PACK_AB_MERGE_C R11, RZ, R2, RZ ;  /* 0x00000002ff0b723e */ /* 0x004fe400048070ff */
[----:B------:R-:W-:Y:S01]  /*d7a0*/  F2FP.SATFINITE.E4M3.F32.PACK_AB_MERGE_C R13, RZ, R0, RZ ;  /* 0x00000000ff0d723e */ /* 0x000fe200048070ff */
[----:B---3--:R-:W-:Y:S01]  /*d7b0*/  FMUL R0, R224, UR20 ;  /* 0x00000014e0007c20 */ /* 0x008fe20008400000 */
[----:B------:R-:W-:Y:S01]  /*d7c0*/  FMUL R2, R225, UR20 ;  /* 0x00000014e1027c20 */ /* 0x000fe20008400000 */
[----:B------:R-:W2:Y:S04]  /*d7d0*/  LDL.LU R224, [R1+0x24] ;  /* 0x0000240001e07983 */ /* 0x000ea80000300800 */
[----:B------:R-:W3:Y:S01]  /*d7e0*/  LDL.LU R225, [R1+0x28] ;  /* 0x0000280001e17983 */ /* 0x000ee20000300800 */
[----:B------:R-:W-:-:S03]  /*d7f0*/  FMUL R3, R226, UR20 ;  /* 0x00000014e2037c20 */ /* 0x000fc60008400000 */
[----:B------:R-:W3:Y:S04]  /*d800*/  LDL.LU R226, [R1+0x2c] ;  /* 0x00002c0001e27983 */ /* 0x000ee80000300800 */
[----:B------:R-:W3:Y:S04]  /*d810*/  LDL.LU R227, [R1+0x30] ;  /* 0x0000300001e37983 */ /* 0x000ee80000300800 */
[----:B------:R-:W-:Y:S01]  /*d820*/  @!P2 STG.E.U8 desc[UR16][R26.64+0xb8], R9 ;  /* 0x0000b8091a00a986 */ /* 0x000fe2000c101110 */
[----:B------:R-:W-:-:S03]  /*d830*/  ISETP.LT.OR P2, PT, R35, 0xc1, !P0 ;  /* 0x000000c12300780c */ /* 0x000fc60004741670 */
[----:B------:R0:W-:Y:S01]  /*d840*/  @!P4 STG.E.U8 desc[UR16][R26.64+0xb9], R7 ;  /* 0x0000b9071a00c986 */ /* 0x0001e2000c101110 */
[----:B------:R-:W-:-:S03]  /*d850*/  ISETP.LT.OR P4, PT, R35, 0xc2, !P0 ;  /* 0x000000c22300780c */ /* 0x000fc60004781670 */
[----:B------:R-:W-:Y:S01]  /*d860*/  @!P5 STG.E.U8 desc[UR16][R24.64+0xc0], R11 ;  /* 0x0000c00b1800d986 */ /* 0x000fe2000c101110 */
[----:B------:R-:W-:-:S03]  /*d870*/  ISETP.LT.OR P5, PT, R35, 0xc9, !P1 ;  /* 0x000000c92300780c */ /* 0x000fc60004fa1670 */
[----:B------:R1:W-:Y:S01]  /*d880*/  @!P6 STG.E.U8 desc[UR16][R24.64+0xc1], R5 ;  /* 0x0000c1051800e986 */ /* 0x0003e2000c101110 */
[----:B0-----:R-:W-:-:S03]  /*d890*/  F2FP.SATFINITE.E4M3.F32.PACK_AB_MERGE_C R7, RZ, R0, RZ ;  /* 0x00000000ff07723e */ /* 0x001fc600048070ff */
[----:B------:R-:W-:Y:S01]  /*d8a0*/  @!P2 STG.E.U8 desc[UR16][R26.64+0xc0], R13 ;  /* 0x0000c00d1a00a986 */ /* 0x000fe2000c101110 */
[C---:B------:R-:W-:Y:S02]  /*d8b0*/  ISETP.LT.OR P6, PT, R35.reuse, 0xca, !P1 ;  /* 0x000000ca2300780c */ /* 0x040fe40004fc1670 */
[----:B-1----:R-:W-:Y:S01]  /*d8c0*/  F2FP.SATFINITE.E4M3.F32.PACK_AB_MERGE_C R5, RZ, R2, RZ ;  /* 0x00000002ff05723e */ /* 0x002fe200048070ff */
[----:B------:R0:W-:Y:S01]  /*d8d0*/  @!P4 STG.E.U8 desc[UR16][R26.64+0xc1], R7 ;  /* 0x0000c1071a00c986 */ /* 0x0001e2000c101110 */
[C---:B------:R-:W-:Y:S02]  /*d8e0*/  ISETP.LT.OR P2, PT, R35.reuse, 0xc9, !P0 ;  /* 0x000000c92300780c */ /* 0x040fe40004741670 */
[C---:B------:R-:W-:Y:S01]  /*d8f0*/  ISETP.LT.OR P4, PT, R35.reuse, 0xca, !P0 ;  /* 0x000000ca2300780c */ /* 0x040fe20004781670 */
[----:B------:R1:W-:Y:S01]  /*d900*/  @!P5 STG.E.U8 desc[UR16][R24.64+0xc8], R5 ;  /* 0x0000c8051800d986 */ /* 0x0003e2000c101110 */
[----:B------:R-:W-:Y:S02]  /*d910*/  ISETP.LT.OR P5, PT, R35, 0xd1, !P1 ;  /* 0x000000d12300780c */ /* 0x000fe40004fa1670 */
[----:B------:R-:W-:-:S02]  /*d920*/  F2FP.SATFINITE.E4M3.F32.PACK_AB_MERGE_C R9, RZ, R3, RZ ;  /* 0x00000003ff09723e */ /* 0x000fc400048070ff */
[----:B------:R-:W-:-:S03]  /*d930*/  F2FP.SATFINITE.E4M3.F32.PACK_AB_MERGE_C R11, RZ, R4, RZ ;  /* 0x00000004ff0b723e */ /* 0x000fc600048070ff */
[----:B------:R1:W-:Y:S04]  /*d940*/  @!P6 STG.E.U8 desc[UR16][R24.64+0xc9], R9 ;  /* 0x0000c9091800e986 */ /* 0x0003e8000c101110 */
[----:B------:R-:W-:Y:S01]  /*d950*/  @!P2 STG.E.U8 desc[UR16][R26.64+0xc8], R11 ;  /* 0x0000c80b1a00a986 */ /* 0x000fe2000c101110 */
[----:B------:R-:W-:-:S03]  /*d960*/  FMUL R0, R220, UR20 ;  /* 0x00000014dc007c20 */ /* 0x000fc60008400000 */
[----:B------:R-:W3:Y:S02]  /*d970*/  LDL.LU R220, [R1+0x34] ;  /* 0x0000340001dc7983 */ /* 0x000ee40000300800 */
[----:B0-----:R-:W-:Y:S01]  /*d980*/  F2FP.SATFINITE.E4M3.F32.PACK_AB_MERGE_C R7, RZ, R0, RZ ;  /* 0x00000000ff07723e */ /* 0x001fe200048070ff */
[----:B------:R-:W-:Y:S02]  /*d990*/  FMUL R2, R221, UR20 ;  /* 0x00000014dd027c20 */ /* 0x000fe40008400000 */
[----:B------:R-:W3:Y:S03]  /*d9a0*/  LDL.LU R221, [R1+0x38] ;  /* 0x0000380001dd7983 */ /* 0x000ee60000300800 */
[----:B-1----:R-:W-:Y:S01]  /*d9b0*/  F2FP.SATFINITE.E4M3.F32.PACK_AB_MERGE_C R5, RZ, R2, RZ ;  /* 0x00000002ff05723e */ /* 0x002fe200048070ff */
[----:B------:R-:W-:Y:S04]  /*d9c0*/  @!P4 STG.E.U8 desc[UR16][R26.64+0xc9], R7 ;  /* 0x0000c9071a00c986 */ /* 0x000fe8000c101110 */
[----:B------:R0:W-:Y:S01]  /*d9d0*/  @!P5 STG.E.U8 desc[UR16][R24.64+0xd0], R5 ;  /* 0x0000d0051800d986 */ /* 0x0001e2000c101110 */
[----:B------:R-:W-:-:S03]  /*d9e0*/  FMUL R3, R223, UR20 ;  /* 0x00000014df037c20 */ /* 0x000fc60008400000 */
[----:B------:R-:W3:Y:S02]  /*d9f0*/  LDL.LU R223, [R1+0x3c] ;  /* 0x00003c0001df7983 */ /* 0x000ee40000300800 */
[----:B------:R-:W-:Y:S01]  /*da00*/  F2FP.SATFINITE.E4M3.F32.PACK_AB_MERGE_C R9, RZ, R3, RZ ;  /* 0x00000003ff09723e */ /* 0x000fe200048070ff */
[----:B----4-:R-:W-:Y:S02]  /*da10*/  FMUL R0, R222, UR20 ;  /* 0x00000014de007c20 */ /* 0x010fe40008400000 */
[----:B------:R-:W4:Y:S03]  /*da20*/  LDL.LU R222, [R1+0x40] ;  /* 0x0000400001de7983 */ /* 0x000f260000300800 */
[----:B------:R-:W-:Y:S01]  /*da30*/  F2FP.SATFINITE.E4M3.F32.PACK_AB_MERGE_C R13, RZ, R0, RZ ;  /* 0x00000000ff0d723e */ /* 0x000fe200048070ff */
[----:B--2---:R-:W-:Y:S02]  /*da40*/  FMUL R2, R224, UR20 ;  /* 0x00000014e0027c20 */ /* 0x004fe40008400000 */
[----:B------:R-:W2:Y:S01]  /*da50*/  LDL.LU R224, [R1+0x44] ;  /* 0x0000440001e07983 */ /* 0x000ea20000300800 */
[----:B---3--:R-:W-:-:S03]  /*da60*/  FMUL R0, R225, UR20 ;  /* 0x00000014e1007c20 */ /* 0x008fc60008400000 */
[----:B------:R-:W3:Y:S01]  /*da70*/  LDL.LU R225, [R1+0x48] ;  /* 0x0000480001e17983 */ /* 0x000ee20000300800 */
[----:B------:R-:W-:Y:S01]  /*da80*/  FMUL R3, R226, UR20 ;  /* 0x00000014e2037c20 */ /* 0x000fe20008400000 */
[----:B0-----:R-:W-:Y:S02]  /*da90*/  F2FP.SATFINITE.E4M3.F32.PACK_AB_MERGE_C R5, RZ, R0, RZ ;  /* 0x00000000ff05723e */ /* 0x001fe400048070ff */
[----:B------:R-:W3:Y:S01]  /*daa0*/  LDL.LU R226, [R1+0x4c] ;  /* 0x00004c0001e27983 */ /* 0x000ee20000300800 */
[----:B------:R-:W-:-:S03]  /*dab0*/  FMUL R0, R227, UR20 ;  /* 0x00000014e3007c20 */ /* 0x000fc60008400000 */
[----:B------:R-:W3:Y:S01]  /*dac0*/  LDL.LU R227, [R1+0x50] ;  /* 0x0000500001e37983 */ /* 0x000ee20000300800 */
[C---:B------:R-:W-:Y:S02]  /*dad0*/  ISETP.LT.OR P6, PT, R35.reuse, 0xd2, !P1 ;  /* 0x000000d22300780c */ /* 0x040fe40004fc1670 */
[C---:B------:R-:W-:Y:S01]  /*dae0*/  ISETP.LT.OR P4, PT, R35.reuse, 0xd2, !P0 ;  /* 0x000000d22300780c */ /* 0x040fe20004781670 */
[----:B------:R-:W3:Y:S01]  /*daf0*/  LDL.LU R218, [R1+0x54] ;  /* 0x0000540001da7983 */ /* 0x000ee20000300800 */
[C---:B------:R-:W-:Y:S02]  /*db00*/  ISETP.LT.OR P2, PT, R35.reuse, 0xd1, !P0 ;  /* 0x000000d12300780c */ /* 0x040fe40004741670 */
[----:B------:R-:W-:Y:S02]  /*db10*/  ISETP.LT.OR P5, PT, R35, 0xd9, !P1 ;  /* 0x000000d92300780c */ /* 0x000fe40004fa1670 */
[----:B------:R-:W-:Y:S02]  /*db20*/  F2FP.SATFINITE.E4M3.F32.PACK_AB_MERGE_C R7, RZ, R2, RZ ;  /* 0x00000002ff07723e */ /* 0x000fe400048070ff */
[----:B------:R-:W-:-:S03]  /*db30*/  F2FP.SATFINITE.E4M3.F32.PACK_AB_MERGE_C R11, RZ, R0, RZ ;  /* 0x00000000ff0b723e */ /* 0x000fc600048070ff */
[----:B------:R0:W-:Y:S01]  /*db40*/  @!P6 STG.E.U8 desc[UR16][R24.64+0xd1], R9 ;  /* 0x0000d1091800e986 */ /* 0x0001e2000c101110 */
[----:B------:R-:W-:-:S03]  /*db50*/  ISETP.LT.OR P6, PT, R35, 0xda, !P1 ;  /* 0x000000da2300780c */ /* 0x000fc60004fc1670 */
[----:B------:R-:W-:Y:S01]  /*db60*/  @!P4 STG.E.U8 desc[UR16][R26.64+0xd1], R7 ;  /* 0x0000d1071a00c986 */ /* 0x000fe2000c101110 */
[----:B------:R-:W-:-:S03]  /*db70*/  ISETP.LT.OR P4, PT, R35, 0xda, !P0 ;  /* 0x000000da2300780c */ /* 0x000fc60004781670 */
[----:B------:R-:W-:Y:S01]  /*db80*/  @!P2 STG.E.U8 desc[UR16][R26.64+0xd0], R13 ;  /* 0x0000d00d1a00a986 */ /* 0x000fe2000c101110 */
[----:B0-----:R-:W-:-:S03]  /*db90*/  F2FP.SATFINITE.E4M3.F32.PACK_AB_MERGE_C R9, RZ, R3, RZ ;  /* 0x00000003ff09723e */ /* 0x001fc600048070ff */
[----:B------:R0:W-:Y:S04]  /*dba0*/  @!P5 STG.E.U8 desc[UR16][R24.64+0xd8], R5 ;  /* 0x0000d8051800d986 */ /* 0x0001e8000c101110 */
[----:B------:R1:W-:Y:S01]  /*dbb0*/  @!P6 STG.E.U8 desc[UR16][R24.64+0xd9], R9 ;  /* 0x0000d9091800e986 */ /* 0x0003e2000c101110 */
[----:B------:R-:W-:-:S03]  /*dbc0*/  FMUL R0, R220, UR20 ;  /* 0x00000014dc007c20 */ /* 0x000fc60008400000 */
[----:B------:R-:W3:Y:S02]  /*dbd0*/  LDL.LU R220, [R1+0x58] ;  /* 0x0000580001dc7983 */ /* 0x000ee40000300800 */
[----:B0-----:R-:W-:Y:S01]  /*dbe0*/  F2FP.SATFINITE.E4M3.F32.PACK_AB_MERGE_C R5, RZ, R0, RZ ;  /* 0x00000000ff05723e */ /* 0x001fe200048070ff */
[----:B------:R-:W-:Y:S02]  /*dbf0*/  FMUL R2, R221, UR20 ;  /* 0x00000014dd027c20 */ /* 0x000fe40008400000 */
[----:B------:R-:W3:Y:S03]  /*dc00*/  LDL.LU R221, [R1+0x5c] ;  /* 0x00005c0001dd7983 */ /* 0x000ee60000300800 */
[----:B------:R-:W-:Y:S01]  /*dc10*/  F2FP.SATFINITE.E4M3.F32.PACK_AB_MERGE_C R7, RZ, R2, RZ ;  /* 0x00000002ff07723e */ /* 0x000fe200048070ff */
[----:B------:R0:W-:Y:S01]  /*dc20*/  @!P4 STG.E.U8 desc[UR16][R26.64+0xd9], R5 ;  /* 0x0000d9051a00c986 */ /* 0x0001e2000c101110 */
[----:B------:R-:W-:-:S03]  /*dc30*/  FMUL R3, R223, UR20 ;  /* 0x00000014df037c20 */ /* 0x000fc60008400000 */
[----:B------:R-:W3:Y:S02]  /*dc40*/  LDL.LU R223, [R1+0x60] ;  /* 0x0000600001df7983 */ /* 0x000ee40000300800 */
[----:B-1----:R-:W-:Y:S01]  /*dc50*/  F2FP.SATFINITE.E4M3.F32.PACK_AB_MERGE_C R9, RZ, R3, RZ ;  /* 0x00000003ff09723e */ /* 0x002fe200048070ff */
[----:B----4-:R-:W-:Y:S02]  /*dc60*/  FMUL R4, R222, UR20 ;  /* 0x00000014de047c20 */ /* 0x010fe40008400000 */
[----:B------:R-:W4:Y:S01]  /*dc70*/  LDL.LU R222, [R1+0x64] ;  /* 0x0000640001de7983 */ /* 0x000f220000300800 */
[----:B--2---:R-:W-:-:S03]  /*dc80*/  FMUL R0, R224, UR20 ;  /* 0x00000014e0007c20 */ /* 0x004fc60008400000 */
[----:B------:R-:W2:Y:S01]  /*dc90*/  LDL.LU R224, [R1+0x68] ;  /* 0x0000680001e07983 */ /* 0x000ea20000300800 */
[----:B---3--:R-:W-:Y:S01]  /*dca0*/  FMUL R2, R225, UR20 ;  /* 0x00000014e1027c20 */ /* 0x008fe20008400000 */
[----:B0-----:R-:W-:Y:S02]  /*dcb0*/  F2FP.SATFINITE.E4M3.F32.PACK_AB_MERGE_C R5, RZ, R0, RZ ;  /* 0x00000000ff05723e */ /* 0x001fe400048070ff */
[----:B------:R-:W3:Y:S01]  /*dcc0*/  LDL.LU R225, [R1+0x6c] ;  /* 0x00006c0001e17983 */ /* 0x000ee20000300800 */
[----:B------:R-:W-:-:S03]  /*dcd0*/  FMUL R3, R226, UR20 ;  /* 0x00000014e2037c20 */ /* 0x000fc60008400000 */
[----:B------:R-:W3:Y:S01]  /*dce0*/  LDL.LU R226, [R1+0x70] ;  /* 0x0000700001e27983 */ /* 0x000ee20000300800 */
[----:B------:R-:W-:-:S03]  /*dcf0*/  FMUL R0, R227, UR20 ;  /* 0x00000014e3007c20 */ /* 0x000fc60008400000 */
[----:B------:R-:W3:Y:S01]  /*dd00*/  LDL.LU R227, [R1+0x74] ;  /* 0x0000740001e37983 */ /* 0x000ee20000300800 */
[C---:B------:R-:W-:Y:S02]  /*dd10*/  ISETP.LT.OR P2, PT, R35.reuse, 0xd9, !P0 ;  /* 0x000000d92300780c */ /* 0x040fe40004741670 */
[C---:B------:R-:W-:Y:S02]  /*dd20*/  ISETP.LT.OR P5, PT, R35.reuse, 0xe1, !P1 ;  /* 0x000000e12300780c */ /* 0x040fe40004fa1670 */
[C---:B------:R-:W-:Y:S02]  /*dd30*/  ISETP.LT.OR P6, PT, R35.reuse, 0xe2, !P1 ;  /* 0x000000e22300780c */ /* 0x040fe40004fc1670 */
[----:B------:R-:W-:-:S07]  /*dd40*/  ISETP.LT.OR P4, PT, R35, 0xe2, !P0 ;  /* 0x000000e22300780c */ /* 0x000fce0004781670 */
[----:B------:R-:W-:Y:S01]  /*dd50*/  @!P2 STG.E.U8 desc[UR16][R26.64+0xd8], R11 ;  /* 0x0000d80b1a00a986 */ /* 0x000fe2000c101110 */
[----:B------:R-:W-:-:S03]  /*dd60*/  ISETP.LT.OR P2, PT, R35, 0xe1, !P0 ;  /* 0x000000e12300780c */ /* 0x000fc60004741670 */
[----:B------:R0:W-:Y:S01]  /*dd70*/  @!P5 STG.E.U8 desc[UR16][R24.64+0xe0], R7 ;  /* 0x0000e0071800d986 */ /* 0x0001e2000c101110 */
[----:B------:R-:W-:-:S03]  /*dd80*/  ISETP.LT.OR P5, PT, R35, 0xe9, !P1 ;  /* 0x000000e92300780c */ /* 0x000fc60004fa1670 */
[----:B------:R1:W-:Y:S01]  /*dd90*/  @!P6 STG.E.U8 desc[UR16][R24.64+0xe1], R9 ;  /* 0x0000e1091800e986 */ /* 0x0003e2000c101110 */
[----:B------:R-:W-:Y:S02]  /*dda0*/  ISETP.LT.OR P6, PT, R35, 0xea, !P1 ;  /* 0x000000ea2300780c */ /* 0x000fe40004fc1670 */
[----:B------:R-:W-:Y:S01]  /*ddb0*/  F2FP.SATFINITE.E4M3.F32.PACK_AB_MERGE_C R13, RZ, R4, RZ ;  /* 0x00000004ff0d723e */ /* 0x000fe200048070ff */
[----:B------:R1:W-:Y:S01]  /*ddc0*/  @!P4 STG.E.U8 desc[UR16][R26.64+0xe1], R5 ;  /* 0x0000e1051a00c986 */ /* 0x0003e2000c101110 */
[----:B0-----:R-:W-:-:S03]  /*ddd0*/  F2FP.SATFINITE.E4M3.F32.PACK_AB_MERGE_C R7, RZ, R2, RZ ;  /* 0x00000002ff07723e */ /* 0x001fc600048070ff */
[----:B------:R-:W-:Y:S01]  /*dde0*/  @!P2 STG.E.U8 desc[UR16][R26.64+0xe0], R13 ;  /* 0x0000e00d1a00a986 */ /* 0x000fe2000c101110 */
[----:B-1----:R-:W-:-:S03]  /*ddf0*/  F2FP.SATFINITE.E4M3.F32.PACK_AB_MERGE_C R9, RZ, R3, RZ ;  /* 0x00000003ff09723e */ /* 0x002fc600048070ff */
[----:B------:R0:W-:Y:S01]  /*de00*/  @!P5 STG.E.U8 desc[UR16][R24.64+0xe8], R7 ;  /* 0x0000e8071800d986 */ /* 0x0001e2000c101110 */
[C---:B------:R-:W-:Y:S02]  /*de10*/  ISETP.LT.OR P2, PT, R35.reuse, 0xe9, !P0 ;  /* 0x000000e92300780c */ /* 0x040fe40004741670 */
[C---:B------:R-:W-:Y:S01]  /*de20*/  ISETP.LT.OR P4, PT, R35.reuse, 0xea, !P0 ;  /* 0x000000ea2300780c */ /* 0x040fe20004781670 */
[----:B------:R1:W-:Y:S01]  /*de30*/  @!P6 STG.E.U8 desc[UR16][R24.64+0xe9], R9 ;  /* 0x0000e9091800e986 */ /* 0x0003e2000c101110 */
[C---:B------:R-:W-:Y:S01]  /*de40*/  ISETP.LT.OR P5, PT, R35.reuse, 0xf1, !P1 ;  /* 0x000000f12300780c */ /* 0x040fe20004fa1670 */
[----:B------:R-:W-:Y:S01]  /*de50*/  FMUL R2, R218, UR20 ;  /* 0x00000014da027c20 */ /* 0x000fe20008400000 */
[----:B------:R-:W-:Y:S02]  /*de60*/  ISETP.LT.OR P6, PT, R35, 0xf2, !P1 ;  /* 0x000000f22300780c */ /* 0x000fe40004fc1670 */
[----:B------:R-:W-:Y:S02]  /*de70*/  F2FP.SATFINITE.E4M3.F32.PACK_AB_MERGE_C R11, RZ, R0, RZ ;  /* 0x00000000ff0b723e */ /* 0x000fe400048070ff */
[----:B------:R-:W-:-:S03]  /*de80*/  F2FP.SATFINITE.E4M3.F32.PACK_AB_MERGE_C R5, RZ, R2, RZ ;  /* 0x00000002ff05723e */ /* 0x000fc600048070ff */
[----:B------:R-:W-:Y:S01]  /*de90*/  @!P2 STG.E.U8 desc[UR16][R26.64+0xe8], R11 ;  /* 0x0000e80b1a00a986 */ /* 0x000fe2000c101110 */
[----:B------:R-:W-:-:S03]  /*dea0*/  ISETP.LT.OR P2, PT, R35, 0xf1, !P0 ;  /* 0x000000f12300780c */ /* 0x000fc60004741670 */
[----:B------:R-:W-:Y:S01]  /*deb0*/  @!P4 STG.E.U8 desc[UR16][R26.64+0xe9], R5 ;  /* 0x0000e9051a00c986 */ /* 0x000fe2000c101110 */
[C---:B------:R-:W-:Y:S02]  /*dec0*/  ISETP.LT.OR P4, PT, R35.reuse, 0xf9, !P1 ;  /* 0x000000f92300780c */ /* 0x040fe40004f81670 */
[----:B------:R-:W-:Y:S01]  /*ded0*/  ISETP.LT.OR P1, PT, R35, 0xfa, !P1 ;  /* 0x000000fa2300780c */ /* 0x000fe20004f21670 */
[----:B------:R-:W-:-:S05]  /*dee0*/  FMUL R0, R220, UR20 ;  /* 0x00000014dc007c20 */ /* 0x000fca0008400000 */
[----:B0-----:R-:W-:-:S05]  /*def0*/  F2FP.SATFINITE.E4M3.F32.PACK_AB_MERGE_C R7, RZ, R0, RZ ;  /* 0x00000000ff07723e */ /* 0x001fca00048070ff */
[----:B------:R0:W-:Y:S01]  /*df00*/  @!P5 STG.E.U8 desc[UR16][R24.64+0xf0], R7 ;  /* 0x0000f0071800d986 */ /* 0x0001e2000c101110 */
[----:B------:R-:W-:-:S05]  /*df10*/  FMUL R3, R221, UR20 ;  /* 0x00000014dd037c20 */ /* 0x000fca0008400000 */
[----:B-1----:R-:W-:Y:S02]  /*df20*/  F2FP.SATFINITE.E4M3.F32.PACK_AB_MERGE_C R9, RZ, R3, RZ ;  /* 0x00000003ff09723e */ /* 0x002fe400048070ff */
[----:B------:R-:W-:-:S03]  /*df30*/  ISETP.LT.OR P5, PT, R35, 0xf2, !P0 ;  /* 0x000000f22300780c */ /* 0x000fc600047a1670 */
[----:B------:R1:W-:Y:S01]  /*df40*/  @!P6 STG.E.U8 desc[UR16][R24.64+0xf1], R9 ;  /* 0x0000f1091800e986 */ /* 0x0003e2000c101110 */
[C---:B------:R-:W-:Y:S02]  /*df50*/  ISETP.LT.OR P6, PT, R35.reuse, 0xf9, !P0 ;  /* 0x000000f92300780c */ /* 0x040fe400047c1670 */
[----:B------:R-:W-:Y:S01]  /*df60*/  ISETP.LT.OR P0, PT, R35, 0xfa, !P0 ;  /* 0x000000fa2300780c */ /* 0x000fe20004701670 */
[----:B------:R-:W-:-:S05]  /*df70*/  FMUL R0, R223, UR20 ;  /* 0x00000014df007c20 */ /* 0x000fca0008400000 */
[----:B------:R-:W-:-:S05]  /*df80*/  F2FP.SATFINITE.E4M3.F32.PACK_AB_MERGE_C R13, RZ, R0, RZ ;  /* 0x00000000ff0d723e */ /* 0x000fca00048070ff */
[----:B------:R0:W-:Y:S01]  /*df90*/  @!P2 STG.E.U8 desc[UR16][R26.64+0xf0], R13 ;  /* 0x0000f00d1a00a986 */ /* 0x0001e2000c101110 */
[----:B----4-:R-:W-:Y:S01]  /*dfa0*/  FMUL R0, R222, UR20 ;  /* 0x00000014de007c20 */ /* 0x010fe20008400000 */
[----:B--2---:R-:W-:Y:S01]  /*dfb0*/  FMUL R2, R224, UR20 ;  /* 0x00000014e0027c20 */ /* 0x004fe20008400000 */
[----:B---3--:R-:W-:-:S03]  /*dfc0*/  FMUL R3, R225, UR20 ;  /* 0x00000014e1037c20 */ /* 0x008fc60008400000 */
[----:B0-----:R-:W-:Y:S01]  /*dfd0*/  F2FP.SATFINITE.E4M3.F32.PACK_AB_MERGE_C R7, RZ, R0, RZ ;  /* 0x00000000ff07723e */ /* 0x001fe200048070ff */
[----:B------:R-:W-:Y:S01]  /*dfe0*/  FMUL R4, R226, UR20 ;  /* 0x00000014e2047c20 */ /* 0x000fe20008400000 */
[----:B------:R-:W-:Y:S01]  /*dff0*/  FMUL R5, R227, UR20 ;  /* 0x00000014e3057c20 */ /* 0x000fe20008400000 */
[----:B-1----:R-:W-:Y:S02]  /*e000*/  F2FP.SATFINITE.E4M3.F32.PACK_AB_MERGE_C R9, RZ, R2, RZ ;  /* 0x00000002ff09723e */ /* 0x002fe400048070ff */
[----:B------:R-:W-:Y:S02]  /*e010*/  F2FP.SATFINITE.E4M3.F32.PACK_AB_MERGE_C R3, RZ, R3, RZ ;  /* 0x00000003ff03723e */ /* 0x000fe400048070ff */
[----:B------:R-:W-:Y:S02]  /*e020*/  F2FP.SATFINITE.E4M3.F32.PACK_AB_MERGE_C R11, RZ, R4, RZ ;  /* 0x00000004ff0b723e */ /* 0x000fe400048070ff */
[----:B------:R-:W-:Y:S01]  /*e030*/  F2FP.SATFINITE.E4M3.F32.PACK_AB_MERGE_C R5, RZ, R5, RZ ;  /* 0x00000005ff05723e */ /* 0x000fe200048070ff */
[----:B------:R0:W-:Y:S04]  /*e040*/  @!P5 STG.E.U8 desc[UR16][R26.64+0xf1], R7 ;  /* 0x0000f1071a00d986 */ /* 0x0001e8000c101110 */
[----:B------:R0:W-:Y:S04]  /*e050*/  @!P4 STG.E.U8 desc[UR16][R24.64+0xf8], R9 ;  /* 0x0000f8091800c986 */ /* 0x0001e8000c101110 */
[----:B------:R0:W-:Y:S04]  /*e060*/  @!P1 STG.E.U8 desc[UR16][R24.64+0xf9], R3 ;  /* 0x0000f90318009986 */ /* 0x0001e8000c101110 */
[----:B------:R0:W-:Y:S04]  /*e070*/  @!P6 STG.E.U8 desc[UR16][R26.64+0xf8], R11 ;  /* 0x0000f80b1a00e986 */ /* 0x0001e8000c101110 */
[----:B------:R0:W-:Y:S02]  /*e080*/  @!P0 STG.E.U8 desc[UR16][R26.64+0xf9], R5 ;  /* 0x0000f9051a008986 */ /* 0x0001e4000c101110 */
.L_x_289:
[----:B------:R-:W-:Y:S05]  /*e090*/  BSYNC B0 ;  /* 0x0000000000007941 */ /* 0x000fea0003800000 */
.L_x_31:
[----:B0-----:R-:W2:Y:S04]  /*e0a0*/  LDL.LU R3, [R1+0x78] ;  /* 0x0000780001037983 */ /* 0x001ea80000300800 */
[----:B-----5:R-:W2:Y:S01]  /*e0b0*/  LDL.LU R2, [R1+0x7c] ;  /* 0x00007c0001027983 */ /* 0x020ea20000300800 */
[----:B------:R-:W-:Y:S01]  /*e0c0*/  ULDC UR6, c[0x0][0xc] ;  /* 0x0000030000067ab9 */ /* 0x000fe20000000800 */
[----:B------:R-:W-:Y:S01]  /*e0d0*/  ULDC UR7, c[0x0][0x10] ;  /* 0x0000040000077ab9 */ /* 0x000fe20000000800 */
[----:B------:R-:W2:Y:S01]  /*e0e0*/  LDC R5, c[0x0][0x14] ;  /* 0x00000500ff057b82 */ /* 0x000ea20000000800 */
[----:B------:R-:W-:Y:S01]  /*e0f0*/  UIMAD.WIDE.U32 UR6, UR6, UR7, URZ ;  /* 0x00000007060672a5 */ /* 0x000fe2000f8e003f */
[----:B------:R-:W-:Y:S01]  /*e100*/  PRMT R0, RZ, 0x7610, R0 ;  /* 0x00007610ff007816 */ /* 0x000fe20000000000 */
[----:B------:R-:W-:-:S04]  /*e110*/  UMOV UR22, 0xffffffff ;  /* 0xffffffff00167882 */ /* 0x000fc80000000000 */
[----:B--2---:R-:W-:-:S04]  /*e120*/  IMAD.WIDE.U32 R2, R5, UR6, R2 ;  /* 0x0000000605027c25 */ /* 0x004fc8000f8e0002 */
[----:B------:R-:W-:Y:S01]  /*e130*/  IMAD R5, R5, UR7, RZ ;  /* 0x0000000705057c24 */ /* 0x000fe2000f8e02ff */
[----:B------:R-:W-:Y:S01]  /*e140*/  ULDC.64 UR6, c[0x0][0x650] ;  /* 0x0001940000067ab9 */ /* 0x000fe20000000a00 */
[----:B------:R-:W-:Y:S01]  /*e150*/  IMAD.MOV.U32 R19, RZ, RZ, R2 ;  /* 0x000000ffff137224 */ /* 0x000fe200078e0002 */
[----:B------:R-:W-:Y:S01]  /*e160*/  ISETP.GE.U32.AND P0, PT, R2, UR6, PT ;  /* 0x0000000602007c0c */ /* 0x000fe2000bf06070 */
[----:B------:R-:W-:Y:S02]  /*e170*/  IMAD.IADD R22, R3, 0x1, R5 ;  /* 0x0000000103167824 */ /* 0x000fe400078e0205 */
[----:B------:R-:W-:-:S03]  /*e180*/  IMAD.MOV.U32 R2, RZ, RZ, -0x1 ;  /* 0xffffffffff027424 */ /* 0x000fc600078e00ff */
[----:B------:R0:W-:Y:S01]  /*e190*/  STL [R1+0x78], R22 ;  /* 0x0000781601007387 */ /* 0x0001e20000100800 */
[----:B------:R-:W-:-:S03]  /*e1a0*/  ISETP.GE.U32.AND.EX P0, PT, R22, UR7, PT, P0 ;  /* 0x0000000716007c0c */ /* 0x000fc6000bf06100 */
[----:B------:R0:W-:Y:S04]  /*e1b0*/  STL [R1+0x7c], R19 ;  /* 0x00007c1301007387 */ /* 0x0001e80000100800 */
[----:B------:R0:W-:Y:S06]  /*e1c0*/  STL [R1+0x80], R2 ;  /* 0x0000800201007387 */ /* 0x0001ec0000100800 */
[----:B------:R-:W-:Y:S05]  /*e1d0*/  @P0 BRA `(.L_x_290) ;  /* 0x00000004006c0947 */ /* 0x000fea0003800000 */
[----:B------:R-:W2:Y:S01]  /*e1e0*/  S2R R14, SR_CTAID.X ;  /* 0x00000000000e7919 */ /* 0x000ea20000002500 */
[----:B------:R-:W5:Y:S01]  /*e1f0*/  LDC.64 R8, c[0x0][0x628] ;  /* 0x00018a00ff087b82 */ /* 0x000f620000000a00 */
[----:B------:R-:W-:Y:S01]  /*e200*/  ULDC UR6, c[0x0][0x150] ;  /* 0x0000540000067ab9 */ /* 0x000fe20000000800 */
[----:B------:R-:W-:Y:S01]  /*e210*/  IMAD.MOV.U32 R6, RZ, RZ, R19 ;  /* 0x000000ffff067224 */ /* 0x000fe200078e0013 */
[----:B------:R-:W0:Y:S01]  /*e220*/  S2R R16, SR_CTAID.Y ;  /* 0x0000000000107919 */ /* 0x000e220000002600 */
[----:B------:R-:W-:-:S04]  /*e230*/  IMAD.MOV.U32 R7, RZ, RZ, R22 ;  /* 0x000000ffff077224 */ /* 0x000fc800078e0016 */
[----:B------:R-:W0:Y:S08]  /*e240*/  LDC R17, c[0x0][0x144] ;  /* 0x00005100ff117b82 */ /* 0x000e300000000800 */
[----:B------:R-:W0:Y:S08]  /*e250*/  LDC R10, c[0x0][0x630] ;  /* 0x00018c00ff0a7b82 */ /* 0x000e300000000800 */
[----:B------:R-:W0:Y:S01]  /*e260*/  LDC.64 R12, c[0x0][0x620] ;  /* 0x00018800ff0c7b82 */ /* 0x000e220000000a00 */
[----:B-----5:R-:W-:-:S04]  /*e270*/  ISETP.NE.U32.AND P0, PT, R8, RZ, PT ;  /* 0x000000ff0800720c */ /* 0x020fc80003f05070 */
[----:B------:R-:W-:Y:S02]  /*e280*/  ISETP.NE.AND.EX P0, PT, R9, RZ, PT, P0 ;  /* 0x000000ff0900720c */ /* 0x000fe40003f05300 */
[----:B--2---:R-:W-:-:S05]  /*e290*/  I2FP.F32.U32 R0, R14 ;  /* 0x0000000e00007245 */ /* 0x004fca0000201000 */
[----:B------:R-:W-:-:S04]  /*e2a0*/  FMUL R0, R0, UR6 ;  /* 0x0000000600007c20 */ /* 0x000fc80008400000 */
[----:B------:R2:W0:Y:S02]  /*e2b0*/  F2I.U32.TRUNC.NTZ R15, R0 ;  /* 0x00000000000f7305 */ /* 0x000424000020f000 */
[----:B------:R-:W-:Y:S05]  /*e2c0*/  @!P0 BRA `(.L_x_291) ;  /* 0x0000000000288947 */ /* 0x000fea0003800000 */
[----:B--2---:R-:W2:Y:S02]  /*e2d0*/  LDC R0, c[0x0][0x634] ;  /* 0x00018d00ff007b82 */ /* 0x004ea40000000800 */
[----:B--2---:R-:W-:-:S05]  /*e2e0*/  IADD3 R7, P0, R19, R0, RZ ;  /* 0x0000000013077210 */ /* 0x004fca0007f1e0ff */
[----:B------:R-:W-:-:S04]  /*e2f0*/  IMAD.X R11, RZ, RZ, R22, P0 ;  /* 0x000000ffff0b7224 */ /* 0x000fc800000e0616 */
[----:B0-----:R-:W-:-:S04]  /*e300*/  IMAD.WIDE.U32 R2, R11, R8, RZ ;  /* 0x000000080b027225 */ /* 0x001fc800078e00ff */
[----:B------:R-:W-:-:S04]  /*e310*/  IMAD.WIDE.U32 R4, P0, R7, R9, R2 ;  /* 0x0000000907047225 */ /* 0x000fc80007800002 */
[----:B------:R-:W-:-:S04]  /*e320*/  IMAD.WIDE.U32 R2, R7, R8, RZ ;  /* 0x0000000807027225 */ /* 0x000fc800078e00ff */
[----:B------:R-:W-:Y:S01]  /*e330*/  IMAD.X R7, RZ, RZ, RZ, P0 ;  /* 0x000000ffff077224 */ /* 0x000fe200000e06ff */
[----:B------:R-:W-:Y:S01]  /*e340*/  IADD3 RZ, P0, R3, R4, RZ ;  /* 0x0000000403ff7210 */ /* 0x000fe20007f1e0ff */
[----:B------:R-:W-:-:S04]  /*e350*/  IMAD.MOV.U32 R6, RZ, RZ, R5 ;  /* 0x000000ffff067224 */ /* 0x000fc800078e0005 */
[----:B------:R-:W-:-:S08]  /*e360*/  IMAD.WIDE.U32.X R6, R11, R9, R6, P0 ;  /* 0x000000090b067225 */ /* 0x000fd000000e0406 */
.L_x_291:
[-CC-:B0-----:R-:W-:Y:S01]  /*e370*/  SHF.R.U64 R24, R6, R10.reuse, R7.reuse ;  /* 0x0000000a06187219 */ /* 0x181fe20000001207 */
[----:B------:R-:W0:Y:S01]  /*e380*/  LDC.64 R20, c[0x0][0x640] ;  /* 0x00019000ff147b82 */ /* 0x000e220000000a00 */
[----:B--2---:R-:W-:Y:S01]  /*e390*/  SHF.R.U32.HI R0, RZ, R10, R7 ;  /* 0x0000000aff007219 */ /* 0x004fe20000011607 */
[----:B------:R-:W-:Y:S01]  /*e3a0*/  IMAD.MOV.U32 R2, RZ, RZ, R19 ;  /* 0x000000ffff027224 */ /* 0x000fe200078e0013 */
[----:B------:R-:W-:Y:S01]  /*e3b0*/  IADD3 R5, P0, RZ, -R24, RZ ;  /* 0x80000018ff057210 */ /* 0x000fe20007f1e0ff */
[----:B------:R-:W-:Y:S01]  /*e3c0*/  IMAD.MOV R15, RZ, RZ, -R15 ;  /* 0x000000ffff0f7224 */ /* 0x000fe200078e0a0f */
[----:B------:R-:W-:Y:S01]  /*e3d0*/  ULDC UR6, c[0x0][0x154] ;  /* 0x0000550000067ab9 */ /* 0x000fe20000000800 */
[----:B------:R-:W-:Y:S02]  /*e3e0*/  IMAD.MOV.U32 R7, RZ, RZ, 0x1 ;  /* 0x00000001ff077424 */ /* 0x000fe400078e00ff */
[----:B------:R-:W2:Y:S01]  /*e3f0*/  LDC R4, c[0x0][0x618] ;  /* 0x00018600ff047b82 */ /* 0x000ea20000000800 */
[----:B------:R-:W-:-:S02]  /*e400*/  IMAD.X R3, RZ, RZ, ~R0, P0 ;  /* 0x000000ffff037224 */ /* 0x000fc400000e0e00 */
[----:B------:R-:W-:Y:S02]  /*e410*/  IMAD R15, R17, R15, R14 ;  /* 0x0000000f110f7224 */ /* 0x000fe400078e020e */
[-C--:B------:R-:W-:Y:S02]  /*e420*/  IMAD R0, R3, R12.reuse, RZ ;  /* 0x0000000c03007224 */ /* 0x080fe400078e02ff */
[----:B------:R-:W-:Y:S01]  /*e430*/  IMAD.MOV.U32 R3, RZ, RZ, R22 ;  /* 0x000000ffff037224 */ /* 0x000fe200078e0016 */
[----:B------:R-:W5:Y:S01]  /*e440*/  LDC R6, c[0x0][0x608] ;  /* 0x00018200ff067b82 */ /* 0x000f620000000800 */
[----:B------:R-:W-:-:S04]  /*e450*/  IMAD.WIDE.U32 R2, R5, R12, R2 ;  /* 0x0000000c05027225 */ /* 0x000fc800078e0002 */
[----:B------:R-:W-:-:S03]  /*e460*/  IMAD R5, R5, R13, R0 ;  /* 0x0000000d05057224 */ /* 0x000fc600078e0200 */
[----:B------:R-:W1:Y:S01]  /*e470*/  LDC R18, c[0x0][0x658] ;  /* 0x00019600ff127b82 */ /* 0x000e620000000800 */
[----:B------:R-:W-:Y:S01]  /*e480*/  I2FP.F32.U32 R0, R16 ;  /* 0x0000001000007245 */ /* 0x000fe20000201000 */
[----:B------:R-:W-:Y:S01]  /*e490*/  IMAD.IADD R3, R3, 0x1, R5 ;  /* 0x0000000103037824 */ /* 0x000fe200078e0205 */
[----:B0-----:R-:W-:Y:S01]  /*e4a0*/  ISETP.NE.U32.AND P0, PT, R20, RZ, PT ;  /* 0x000000ff1400720c */ /* 0x001fe20003f05070 */
[----:B------:R-:W-:Y:S02]  /*e4b0*/  IMAD.MOV.U32 R5, RZ, RZ, -0x1 ;  /* 0xffffffffff057424 */ /* 0x000fe400078e00ff */
[----:B------:R-:W-:Y:S02]  /*e4c0*/  FMUL R0, R0, UR6 ;  /* 0x0000000600007c20 */ /* 0x000fe40008400000 */
[----:B------:R-:W0:Y:S01]  /*e4d0*/  LDC R13, c[0x0][0x148] ;  /* 0x00005200ff0d7b82 */ /* 0x000e220000000800 */
[----:B--2---:R-:W-:Y:S01]  /*e4e0*/  SHF.R.U64 R10, R2, R4, R3 ;  /* 0x00000004020a7219 */ /* 0x004fe20000001203 */
[----:B------:R2:W0:Y:S01]  /*e4f0*/  F2I.U32.TRUNC.NTZ R12, R0 ;  /* 0x00000000000c7305 */ /* 0x000422000020f000 */
[----:B------:R-:W-:-:S02]  /*e500*/  ISETP.NE.AND.EX P0, PT, R21, RZ, PT, P0 ;  /* 0x000000ff1500720c */ /* 0x000fc40003f05300 */
[----:B------:R-:W-:-:S03]  /*e510*/  SHF.R.U32.HI R3, RZ, R4, R3 ;  /* 0x00000004ff037219 */ /* 0x000fc60000011603 */
[----:B------:R-:W0:Y:S01]  /*e520*/  LDC R14, c[0x0][0x600] ;  /* 0x00018000ff0e7b82 */ /* 0x000e220000000800 */
[-CC-:B-----5:R-:W-:Y:S02]  /*e530*/  SHF.R.U64 R8, R10, R6.reuse, R3.reuse ;  /* 0x000000060a087219 */ /* 0x1a0fe40000001203 */
[----:B------:R-:W-:-:S05]  /*e540*/  SHF.R.U32.HI R3, RZ, R6, R3 ;  /* 0x00000006ff037219 */ /* 0x000fca0000011603 */
[----:B------:R-:W0:Y:S01]  /*e550*/  LDC R19, c[0x0][0x648] ;  /* 0x00019200ff137b82 */ /* 0x000e220000000800 */
[-CC-:B-1----:R-:W-:Y:S02]  /*e560*/  SHF.R.U64 R11, R8, R18.reuse, R3.reuse ;  /* 0x00000012080b7219 */ /* 0x182fe40000001203 */
[-C--:B------:R-:W-:Y:S02]  /*e570*/  SHF.L.U32 R5, R5, R18.reuse, RZ ;  /* 0x0000001205057219 */ /* 0x080fe400000006ff */
[-C--:B------:R-:W-:Y:S01]  /*e580*/  SHF.R.U32.HI R3, RZ, R18.reuse, R3 ;  /* 0x00000012ff037219 */ /* 0x080fe20000011603 */
[----:B------:R-:W-:Y:S01]  /*e590*/  IMAD.MOV.U32 R2, RZ, RZ, R11 ;  /* 0x000000ffff027224 */ /* 0x000fe200078e000b */
[----:B------:R-:W-:Y:S01]  /*e5a0*/  SHF.L.U32 R34, R7, R18, RZ ;  /* 0x0000001207227219 */ /* 0x000fe200000006ff */
[----:B------:R-:W1:Y:S01]  /*e5b0*/  LDC R22, c[0x0][0x638] ;  /* 0x00018e00ff167b82 */ /* 0x000e620000000800 */
[----:B------:R-:W-:-:S07]  /*e5c0*/  LOP3.LUT R17, RZ, R5, RZ, 0x33, !PT ;  /* 0x00000005ff117212 */ /* 0x000fce00078e33ff */
[----:B------:R-:W0:Y:S01]  /*e5d0*/  LDC R23, c[0x0][0x610] ;  /* 0x00018400ff177b82 */ /* 0x000e220000000800 */
[----:B--2---:R-:W-:Y:S05]  /*e5e0*/  @!P0 BRA `(.L_x_292) ;  /* 0x0000000000288947 */ /* 0x004fea0003800000 */
[----:B------:R-:W2:Y:S02]  /*e5f0*/  LDC R0, c[0x0][0x64c] ;  /* 0x00019300ff007b82 */ /* 0x000ea40000000800 */
[----:B--2---:R-:W-:-:S05]  /*e600*/  IADD3 R7, P0, R11, R0, RZ ;  /* 0x000000000b077210 */ /* 0x004fca0007f1e0ff */
        /* <DEDUP_REMOVED lines=8> */
.L_x_292:
[----:B0-----:R-:W-:Y:S01]  /*e690*/  SHF.R.U64 R0, R2, R19, R3 ;  /* 0x0000001302007219 */ /* 0x001fe20000001203 */
[----:B------:R-:W-:Y:S01]  /*e6a0*/  VIADD R3, R14, 0xffffffff ;  /* 0xffffffff0e037836 */ /* 0x000fe20000000000 */
[----:B------:R-:W-:Y:S01]  /*e6b0*/  LOP3.LUT R5, R8, R17, RZ, 0xc0, !PT ;  /* 0x0000001108057212 */ /* 0x000fe200078ec0ff */
[----:B------:R-:W-:Y:S01]  /*e6c0*/  IMAD.MOV R12, RZ, RZ, -R12 ;  /* 0x000000ffff0c7224 */ /* 0x000fe200078e0a0c */
[----:B------:R-:W-:Y:S01]  /*e6d0*/  R2UR UR22, R24 ;  /* 0x00000000181672ca */ /* 0x000fe200000e0000 */
[----:B------:R-:W-:Y:S01]  /*e6e0*/  IMAD.MOV R2, RZ, RZ, -R0 ;  /* 0x000000ffff027224 */ /* 0x000fe200078e0a00 */
[----:B------:R-:W-:Y:S01]  /*e6f0*/  LOP3.LUT R3, R10, R3, RZ, 0xc0, !PT ;  /* 0x000000030a037212 */ /* 0x000fe200078ec0ff */
[----:B------:R-:W-:Y:S02]  /*e700*/  IMAD R34, R34, R0, R5 ;  /* 0x0000000022227224 */ /* 0x000fe400078e0205 */
[----:B------:R-:W-:Y:S02]  /*e710*/  @P3 IMAD R15, R13, R12, R16 ;  /* 0x0000000c0d0f3224 */ /* 0x000fe400078e0210 */
[----:B-1----:R-:W-:-:S02]  /*e720*/  IMAD R0, R2, R22, R11 ;  /* 0x0000001602007224 */ /* 0x002fc400078e020b */
[----:B------:R-:W-:Y:S02]  /*e730*/  IMAD R34, R34, R23, R15 ;  /* 0x0000001722227224 */ /* 0x000fe400078e020f */
[----:B------:R-:W-:Y:S02]  /*e740*/  IMAD R3, R0, R14, R3 ;  /* 0x0000000e00037224 */ /* 0x000fe400078e0203 */
[----:B------:R-:W-:-:S03]  /*e750*/  IMAD.MOV.U32 R0, RZ, RZ, 0x1 ;  /* 0x00000001ff007424 */ /* 0x000fc600078e00ff */
[----:B------:R-:W-:Y:S02]  /*e760*/  SEL R2, R3, R34, !P3 ;  /* 0x0000002203027207 */ /* 0x000fe40005800000 */
[----:B------:R-:W-:-:S03]  /*e770*/  SEL R34, R34, R3, !P3 ;  /* 0x0000000322227207 */ /* 0x000fc60005800000 */
[----:B------:R2:W-:Y:S04]  /*e780*/  STL [R1+0x80], R2 ;  /* 0x0000800201007387 */ /* 0x0005e80000100800 */
.L_x_290:
[----:B------:R-:W-:Y:S01]  /*e790*/  UIADD3 UR5, UR12, UR5, URZ ;  /* 0x000000050c057290 */ /* 0x000fe2000fffe03f */
[----:B------:R0:W-:Y:S01]  /*e7a0*/  STL [R1+0x84], R34 ;  /* 0x0000842201007387 */ /* 0x0001e20000100800 */
[----:B------:R-:W-:Y:S02]  /*e7b0*/  LOP3.LUT P0, RZ, R0, 0xff, RZ, 0xc0, !PT ;  /* 0x000000ff00ff7812 */ /* 0x000fe4000780c0ff */
[----:B------:R-:W-:Y:S02]  /*e7c0*/  USHF.R.U32.HI UR6, URZ, 0x2, UR5 ;  /* 0x000000023f067899 */ /* 0x000fe40008011605 */
[----:B------:R-:W-:Y:S02]  /*e7d0*/  UISETP.GT.U32.AND UP1, UPT, UR5, 0x3, UPT ;  /* 0x000000030500788c */ /* 0x000fe4000bf24070 */
[----:B------:R-:W-:Y:S02]  /*e7e0*/  ULOP3.LUT UR6, UR6, 0x1, URZ, 0xc0, !UPT ;  /* 0x0000000106067892 */ /* 0x000fe4000f8ec03f */
[----:B------:R-:W-:-:S02]  /*e7f0*/  UISETP.LT.U32.AND UP1, UPT, UR12, 0x4, UP1 ;  /* 0x000000040c00788c */ /* 0x000fc40008f21070 */
[----:B------:R-:W-:Y:S02]  /*e800*/  UISETP.NE.U32.AND UP0, UPT, UR6, 0x1, UPT ;  /* 0x000000010600788c */ /* 0x000fe4000bf05070 */
[----:B------:R-:W-:Y:S02]  /*e810*/  USEL UR7, URZ, 0x1, !UP1 ;  /* 0x000000013f077887 */ /* 0x000fe4000c800000 */
[----:B------:R-:W-:Y:S02]  /*e820*/  UISETP.GT.U32.AND UP0, UPT, UR12, 0x3, !UP0 ;  /* 0x000000030c00788c */ /* 0x000fe4000c704070 */
[----:B------:R-:W-:Y:S02]  /*e830*/  ULOP3.LUT UR5, UR5, 0x3, URZ, 0xc0, !UPT ;  /* 0x0000000305057892 */ /* 0x000fe4000f8ec03f */
[----:B------:R-:W-:-:S04]  /*e840*/  USEL UR6, URZ, 0x1, !UP0 ;  /* 0x000000013f067887 */ /* 0x000fc8000c000000 */
[----:B------:R-:W-:Y:S01]  /*e850*/  ULOP3.LUT UR4, UR6, UR4, UR7, 0x96, !UPT ;  /* 0x0000000406047292 */ /* 0x000fe2000f8e9607 */
[----:B0-----:R-:W-:Y:S11]  /*e860*/  @P0 BRA `(.L_x_293) ;  /* 0xffffff2400ec0947 */ /* 0x001ff6000383ffff */
[----:B------:R-:W-:Y:S05]  /*e870*/  EXIT ;  /* 0x000000000000794d */ /* 0x000fea0003800000 */
.L_x_3:
[----:B------:R-:W2:Y:S01]  /*e880*/  LDL R16, [R1+0x7c] ;  /* 0x00007c0001107983 */ /* 0x000ea20000100800 */
[----:B------:R-:W-:-:S03]  /*e890*/  ULDC.64 UR4, c[0x0][0x650] ;  /* 0x0001940000047ab9 */ /* 0x000fc60000000a00 */
[----:B------:R-:W3:Y:S01]  /*e8a0*/  LDL R17, [R1+0x78] ;  /* 0x0000780001117983 */ /* 0x000ee20000100800 */
[----:B------:R-:W-:Y:S01]  /*e8b0*/  PRMT R4, RZ, 0x7610, R4 ;  /* 0x00007610ff047816 */ /* 0x000fe20000000004 */
[----:B------:R-:W-:Y:S02]  /*e8c0*/  IMAD.MOV.U32 R5, RZ, RZ, -0x1 ;  /* 0xffffffffff057424 */ /* 0x000fe400078e00ff */
[----:B------:R-:W-:Y:S02]  /*e8d0*/  IMAD.MOV.U32 R6, RZ, RZ, -0x1 ;  /* 0xffffffffff067424 */ /* 0x000fe400078e00ff */
[----:B------:R-:W-:Y:S01]  /*e8e0*/  IMAD.MOV.U32 R11, RZ, RZ, -0x1 ;  /* 0xffffffffff0b7424 */ /* 0x000fe200078e00ff */
[----:B--2---:R-:W-:-:S04]  /*e8f0*/  ISETP.GE.U32.AND P0, PT, R16, UR4, PT ;  /* 0x0000000410007c0c */ /* 0x004fc8000bf06070 */
[----:B---3--:R-:W-:-:S13]  /*e900*/  ISETP.GE.U32.AND.EX P0, PT, R17, UR5, PT, P0 ;  /* 0x0000000511007c0c */ /* 0x008fda000bf06100 */
[----:B------:R-:W-:Y:S05]  /*e910*/  @P0 BRA `(.L_x_294) ;  /* 0x00000004005c0947 */ /* 0x000fea0003800000 */
        /* <DEDUP_REMOVED lines=18> */
.L_x_295:
[-CC-:B------:R-:W-:Y:S01]  /*ea40*/  SHF.R.U64 R11, R8, R12.reuse, R9.reuse ;  /* 0x0000000c080b7219 */ /* 0x180fe20000001209 */
[----:B------:R-:W0:Y:S01]  /*ea50*/  LDC.64 R20, c[0x0][0x640] ;  /* 0x00019000ff147b82 */ /* 0x000e220000000a00 */
[----:B------:R-:W-:Y:S01]  /*ea60*/  SHF.R.U32.HI R3, RZ, R12, R9 ;  /* 0x0000000cff037219 */ /* 0x000fe20000011609 */
[----:B------:R-:W-:Y:S01]  /*ea70*/  ULDC UR4, c[0x0][0x150] ;  /* 0x0000540000047ab9 */ /* 0x000fe20000000800 */
[----:B------:R-:W-:Y:S01]  /*ea80*/  IADD3 R7, P0, RZ, -R11, RZ ;  /* 0x8000000bff077210 */ /* 0x000fe20007f1e0ff */
[----:B------:R-:W-:Y:S01]  /*ea90*/  IMAD.MOV.U32 R4, RZ, RZ, R16 ;  /* 0x000000ffff047224 */ /* 0x000fe200078e0010 */
[----:B------:R-:W-:Y:S01]  /*eaa0*/  I2FP.F32.U32 R6, R2 ;  /* 0x0000000200067245 */ /* 0x000fe20000201000 */
[----:B------:R-:W-:Y:S02]  /*eab0*/  IMAD.MOV.U32 R5, RZ, RZ, R17 ;  /* 0x000000ffff057224 */ /* 0x000fe400078e0011 */
[----:B------:R-:W1:Y:S01]  /*eac0*/  LDC R10, c[0x0][0x618] ;  /* 0x00018600ff0a7b82 */ /* 0x000e620000000800 */
[----:B------:R-:W-:-:S02]  /*ead0*/  IMAD.X R3, RZ, RZ, ~R3, P0 ;  /* 0x000000ffff037224 */ /* 0x000fc400000e0e03 */
[----:B------:R-:W-:Y:S01]  /*eae0*/  FMUL R9, R6, UR4 ;  /* 0x0000000406097c20 */ /* 0x000fe20008400000 */
[----:B------:R-:W-:Y:S01]  /*eaf0*/  IMAD.WIDE.U32 R4, R7, R14, R4 ;  /* 0x0000000e07047225 */ /* 0x000fe200078e0004 */
[----:B------:R-:W-:-:S03]  /*eb00*/  ULDC UR4, c[0x0][0x154] ;  /* 0x0000550000047ab9 */ /* 0x000fc60000000800 */
[----:B------:R-:W-:Y:S01]  /*eb10*/  IMAD R6, R3, R14, RZ ;  /* 0x0000000e03067224 */ /* 0x000fe200078e02ff */
[----:B------:R-:W2:Y:S01]  /*eb20*/  LDC R13, c[0x0][0x144] ;  /* 0x00005100ff0d7b82 */ /* 0x000ea20000000800 */
[----:B------:R-:W3:Y:S02]  /*eb30*/  F2I.U32.TRUNC.NTZ R9, R9 ;  /* 0x0000000900097305 */ /* 0x000ee4000020f000 */
[----:B------:R-:W-:Y:S02]  /*eb40*/  IMAD R3, R7, R15, R6 ;  /* 0x0000000f07037224 */ /* 0x000fe400078e0206 */
[----:B------:R-:W-:Y:S02]  /*eb50*/  IMAD.MOV.U32 R6, RZ, RZ, -0x1 ;  /* 0xffffffffff067424 */ /* 0x000fe400078e00ff */
[----:B------:R-:W-:Y:S01]  /*eb60*/  IMAD.IADD R3, R5, 0x1, R3 ;  /* 0x0000000105037824 */ /* 0x000fe200078e0203 */
[----:B------:R-:W4:Y:S01]  /*eb70*/  LDC R12, c[0x0][0x608] ;  /* 0x00018200ff0c7b82 */ /* 0x000f220000000800 */
[----:B------:R-:W-:-:S02]  /*eb80*/  I2FP.F32.U32 R5, R0 ;  /* 0x0000000000057245 */ /* 0x000fc40000201000 */
[----:B0-----:R-:W-:-:S03]  /*eb90*/  ISETP.NE.U32.AND P0, PT, R20, RZ, PT ;  /* 0x000000ff1400720c */ /* 0x001fc60003f05070 */
[----:B------:R-:W-:Y:S01]  /*eba0*/  FMUL R5, R5, UR4 ;  /* 0x0000000405057c20 */ /* 0x000fe20008400000 */
[----:B------:R-:W-:Y:S01]  /*ebb0*/  ISETP.NE.AND.EX P0, PT, R21, RZ, PT, P0 ;  /* 0x000000ff1500720c */ /* 0x000fe20003f05300 */
[----:B------:R-:W0:Y:S01]  /*ebc0*/  LDC R7, c[0x0][0x658] ;  /* 0x00019600ff077b82 */ /* 0x000e220000000800 */
[-C--:B-1----:R-:W-:Y:S01]  /*ebd0*/  SHF.R.U64 R8, R4, R10.reuse, R3 ;  /* 0x0000000a04087219 */ /* 0x082fe20000001203 */
[----:B---3--:R-:W-:Y:S01]  /*ebe0*/  IMAD.MOV R4, RZ, RZ, -R9 ;  /* 0x000000ffff047224 */ /* 0x008fe200078e0a09 */
[----:B------:R-:W-:Y:S02]  /*ebf0*/  SHF.R.U32.HI R3, RZ, R10, R3 ;  /* 0x0000000aff037219 */ /* 0x000fe40000011603 */
[----:B------:R1:W3:Y:S03]  /*ec00*/  F2I.U32.TRUNC.NTZ R10, R5 ;  /* 0x00000005000a7305 */ /* 0x0002e6000020f000 */
[----:B------:R-:W1:Y:S01]  /*ec10*/  LDC R17, c[0x0][0x148] ;  /* 0x00005200ff117b82 */ /* 0x000e620000000800 */
[----:B--2---:R-:W-:-:S02]  /*ec20*/  IMAD R19, R13, R4, R2 ;  /* 0x000000040d137224 */ /* 0x004fc400078e0202 */
[----:B------:R-:W-:-:S05]  /*ec30*/  IMAD.MOV.U32 R4, RZ, RZ, 0x1 ;  /* 0x00000001ff047424 */ /* 0x000fca00078e00ff */
[----:B------:R-:W2:Y:S01]  /*ec40*/  LDC R14, c[0x0][0x600] ;  /* 0x00018000ff0e7b82 */ /* 0x000ea20000000800 */
[-CC-:B----4-:R-:W-:Y:S02]  /*ec50*/  SHF.R.U64 R13, R8, R12.reuse, R3.reuse ;  /* 0x0000000c080d7219 */ /* 0x190fe40000001203 */
[----:B------:R-:W-:-:S05]  /*ec60*/  SHF.R.U32.HI R2, RZ, R12, R3 ;  /* 0x0000000cff027219 */ /* 0x000fca0000011603 */
[----:B------:R-:W4:Y:S01]  /*ec70*/  LDC R16, c[0x0][0x648] ;  /* 0x00019200ff107b82 */ /* 0x000f220000000800 */
[-CC-:B0-----:R-:W-:Y:S02]  /*ec80*/  SHF.R.U64 R15, R13, R7.reuse, R2.reuse ;  /* 0x000000070d0f7219 */ /* 0x181fe40000001202 */
[-C--:B------:R-:W-:Y:S02]  /*ec90*/  SHF.L.U32 R6, R6, R7.reuse, RZ ;  /* 0x0000000706067219 */ /* 0x080fe400000006ff */
[-C--:B------:R-:W-:Y:S01]  /*eca0*/  SHF.R.U32.HI R3, RZ, R7.reuse, R2 ;  /* 0x00000007ff037219 */ /* 0x080fe20000011602 */
[----:B------:R-:W-:Y:S01]  /*ecb0*/  IMAD.MOV.U32 R2, RZ, RZ, R15 ;  /* 0x000000ffff027224 */ /* 0x000fe200078e000f */
[----:B------:R-:W-:Y:S01]  /*ecc0*/  SHF.L.U32 R12, R4, R7, RZ ;  /* 0x00000007040c7219 */ /* 0x000fe200000006ff */
[----:B------:R-:W0:Y:S01]  /*ecd0*/  LDC R18, c[0x0][0x638] ;  /* 0x00018e00ff127b82 */ /* 0x000e220000000800 */
[----:B------:R-:W-:-:S07]  /*ece0*/  LOP3.LUT R22, RZ, R6, RZ, 0x33, !PT ;  /* 0x00000006ff167212 */ /* 0x000fce00078e33ff */
        /* <DEDUP_REMOVED lines=12> */
.L_x_296:
[----:B----4-:R-:W-:Y:S01]  /*edb0*/  SHF.R.U64 R3, R2, R16, R3 ;  /* 0x0000001002037219 */ /* 0x010fe20000001203 */
[----:B--2---:R-:W-:Y:S01]  /*edc0*/  VIADD R5, R14, 0xffffffff ;  /* 0xffffffff0e057836 */ /* 0x004fe20000000000 */
[----:B------:R-:W-:Y:S01]  /*edd0*/  LOP3.LUT R2, R13, R22, RZ, 0xc0, !PT ;  /* 0x000000160d027212 */ /* 0x000fe200078ec0ff */
[----:B------:R-:W-:Y:S02]  /*ede0*/  IMAD.MOV R10, RZ, RZ, -R10 ;  /* 0x000000ffff0a7224 */ /* 0x000fe400078e0a0a */
[----:B------:R-:W-:Y:S02]  /*edf0*/  IMAD.MOV R4, RZ, RZ, -R3 ;  /* 0x000000ffff047224 */ /* 0x000fe400078e0a03 */
[----:B------:R-:W-:Y:S01]  /*ee00*/  IMAD R2, R12, R3, R2 ;  /* 0x000000030c027224 */ /* 0x000fe200078e0202 */
[----:B------:R-:W-:Y:S01]  /*ee10*/  LOP3.LUT R3, R8, R5, RZ, 0xc0, !PT ;  /* 0x0000000508037212 */ /* 0x000fe200078ec0ff */
[----:B------:R-:W-:Y:S02]  /*ee20*/  @P3 IMAD R19, R17, R10, R0 ;  /* 0x0000000a11133224 */ /* 0x000fe400078e0200 */
[----:B0-----:R-:W-:-:S02]  /*ee30*/  IMAD R0, R4, R18, R15 ;  /* 0x0000001204007224 */ /* 0x001fc400078e020f */
[----:B------:R-:W-:Y:S02]  /*ee40*/  IMAD R5, R2, R23, R19 ;  /* 0x0000001702057224 */ /* 0x000fe400078e0213 */
[----:B------:R-:W-:Y:S02]  /*ee50*/  IMAD R0, R0, R14, R3 ;  /* 0x0000000e00007224 */ /* 0x000fe400078e0203 */
[----:B------:R-:W-:-:S03]  /*ee60*/  IMAD.MOV.U32 R4, RZ, RZ, 0x1 ;  /* 0x00000001ff047424 */ /* 0x000fc600078e00ff */
[----:B------:R-:W-:Y:S02]  /*ee70*/  SEL R6, R0, R5, !P3 ;  /* 0x0000000500067207 */ /* 0x000fe40005800000 */
[----:B------:R-:W-:-:S07]  /*ee80*/  SEL R5, R5, R0, !P3 ;  /* 0x0000000005057207 */ /* 0x000fce0005800000 */
.L_x_294:
[----:B------:R-:W-:-:S08]  /*ee90*/  NOP ;  /* 0x0000000000007918 */ /* 0x000fd00000000000 */
[----:B------:R-:W0:-:S00]  /*eea0*/  USETMAXREG.DEALLOC.CTAPOOL 0x28 ;  /* 0x00000028000079c8 */ /* 0x000e0000080e0500 */
[----:B------:R-:W-:-:S13]  /*eeb0*/  ISETP.NE.AND P0, PT, RZ, UR8, PT ;  /* 0x00000008ff007c0c */ /* 0x000fda000bf05270 */
[----:B------:R-:W-:Y:S05]  /*eec0*/  @P0 EXIT ;  /* 0x000000000000094d */ /* 0x000fea0003800000 */
[----:B0-----:R-:W-:Y:S01]  /*eed0*/  LOP3.LUT P0, RZ, R4, 0xff, RZ, 0xc0, !PT ;  /* 0x000000ff04ff7812 */ /* 0x001fe2000780c0ff */
[----:B------:R-:W-:Y:S02]  /*eee0*/  IMAD.MOV.U32 R0, RZ, RZ, 0x1 ;  /* 0x00000001ff007424 */ /* 0x000fe400078e00ff */
[----:B------:R-:W-:-:S10]  /*eef0*/  IMAD.MOV.U32 R8, RZ, RZ, RZ ;  /* 0x000000ffff087224 */ /* 0x000fd400078e00ff */
[----:B------:R-:W-:Y:S05]  /*ef00*/  @!P0 BRA `(.L_x_297) ;  /* 0x0000000c00548947 */ /* 0x000fea0003800000 */
[----:B------:R-:W0:Y:S01]  /*ef10*/  S2R R2, SR_TID.X ;  /* 0x0000000000027919 */ /* 0x000e220000002100 */
[----:B------:R-:W-:Y:S01]  /*ef20*/  ULDC UR4, c[0x0][0x28c] ;  /* 0x0000a30000047ab9 */ /* 0x000fe20000000800 */
[----:B------:R-:W-:Y:S01]  /*ef30*/  ULDC UR6, c[0x0][0x658] ;  /* 0x0001960000067ab9 */ /* 0x000fe20000000800 */
[----:B------:R-:W-:Y:S01]  /*ef40*/  UIADD3 UR10, UR4, 0x3f, URZ ;  /* 0x0000003f040a7890 */ /* 0x000fe2000fffe03f */
[----:B------:R-:W-:Y:S01]  /*ef50*/  BSSY B0, `(.L_x_297) ;  /* 0x00000d0000007945 */ /* 0x000fe20003800000 */
[----:B------:R-:W-:Y:S01]  /*ef60*/  UMOV UR7, 0xffffffff ;  /* 0xffffffff00077882 */ /* 0x000fe20000000000 */
[----:B------:R-:W-:Y:S01]  /*ef70*/  ULDC UR5, c[0x0][0x600] ;  /* 0x0001800000057ab9 */ /* 0x000fe20000000800 */
[----:B------:R-:W-:Y:S01]  /*ef80*/  UMOV UR9, 0x1 ;  /* 0x0000000100097882 */ /* 0x000fe20000000000 */
[----:B------:R-:W-:Y:S01]  /*ef90*/  USHF.L.U32 UR7, UR7, UR6, URZ ;  /* 0x0000000607077299 */ /* 0x000fe2000800063f */
[----:B------:R-:W-:Y:S01]  /*efa0*/  IMAD.MOV.U32 R9, RZ, RZ, 0x1 ;  /* 0x00000001ff097424 */ /* 0x000fe200078e00ff */
[----:B------:R-:W-:Y:S01]  /*efb0*/  UIADD3 UR4, UR5, -0x1, URZ ;  /* 0xffffffff05047890 */ /* 0x000fe2000fffe03f */
[----:B------:R-:W-:Y:S01]  /*efc0*/  IMAD.MOV.U32 R0, RZ, RZ, 0x1 ;  /* 0x00000001ff007424 */ /* 0x000fe200078e00ff */
[----:B------:R-:W-:Y:S01]  /*efd0*/  USHF.R.S32.HI UR11, URZ, 0x1f, UR10 ;  /* 0x0000001f3f0b7899 */ /* 0x000fe2000801140a */
[----:B------:R-:W-:Y:S01]  /*efe0*/  IMAD.MOV.U32 R8, RZ, RZ, RZ ;  /* 0x000000ffff087224 */ /* 0x000fe200078e00ff */
[----:B------:R-:W-:Y:S01]  /*eff0*/  ULDC UR8, c[0x0][0xc] ;  /* 0x0000030000087ab9 */ /* 0x000fe20000000800 */
[----:B------:R-:W-:-:S02]  /*f000*/  USHF.L.U32 UR5, UR9, UR6, URZ ;  /* 0x0000000609057299 */ /* 0x000fc4000800063f */
[----:B------:R-:W-:Y:S01]  /*f010*/  ULEA.HI UR11, UR11, UR10, URZ, 0x6 ;  /* 0x0000000a0b0b7291 */ /* 0x000fe2000f8f303f */
[----:B------:R-:W-:Y:S01]  /*f020*/  ULDC UR9, c[0x0][0x10] ;  /* 0x0000040000097ab9 */ /* 0x000fe20000000800 */
[----:B------:R-:W-:Y:S02]  /*f030*/  ULOP3.LUT UR6, URZ, UR7, URZ, 0x33, !UPT ;  /* 0x000000073f067292 */ /* 0x000fe4000f8e333f */
[----:B------:R-:W-:Y:S01]  /*f040*/  UIMAD.WIDE.U32 UR8, UR8, UR9, URZ ;  /* 0x00000009080872a5 */ /* 0x000fe2000f8e003f */
[----:B------:R-:W-:Y:S01]  /*f050*/  ULDC UR7, c[0x0][0x14] ;  /* 0x0000050000077ab9 */ /* 0x000fe20000000800 */
[----:B------:R-:W-:Y:S02]  /*f060*/  USHF.R.S32.HI UR20, URZ, 0x6, UR11 ;  /* 0x000000063f147899 */ /* 0x000fe4000801140b */
[----:B------:R-:W-:Y:S02]  /*f070*/  UIMAD.WIDE.U32 UR22, UR8, UR7, URZ ;  /* 0x00000007081672a5 */ /* 0x000fe4000f8e003f */
[----:B------:R-:W-:-:S02]  /*f080*/  UIMAD UR18, UR9, UR7, URZ ;  /* 0x00000007091272a4 */ /* 0x000fc4000f8e023f */
[----:B------:R-:W-:Y:S01]  /*f090*/  ULOP3.LUT UR26, UR13, 0x2, URZ, 0xfc, !UPT ;  /* 0x000000020d1a7892 */ /* 0x000fe2000f8efc3f */
[C---:B0-----:R-:W-:Y:S01]  /*f0a0*/  LOP3.LUT P4, RZ, R2.reuse, 0x7f, RZ, 0xc0, !PT ;  /* 0x0000007f02ff7812 */ /* 0x041fe2000788c0ff */
[----:B------:R-:W-:Y:S01]  /*f0b0*/  UIADD3 UR18, UR23, UR18, URZ ;  /* 0x0000001217127290 */ /* 0x000fe2000fffe03f */
[----:B------:R-:W-:Y:S01]  /*f0c0*/  LOP3.LUT P0, RZ, R2, 0x1f, RZ, 0xc0, !PT ;  /* 0x0000001f02ff7812 */ /* 0x000fe2000780c0ff */
[----:B------:R-:W-:Y:S01]  /*f0d0*/  UIADD3 UR27, UR20, 0x1, URZ ;  /* 0x00000001141b7890 */ /* 0x000fe2000fffe03f */
[----:B------:R-:W-:Y:S02]  /*f0e0*/  ULDC.64 UR24, c[0x0][0x198] ;  /* 0x0000660000187ab9 */ /* 0x000fe40000000a00 */
[----:B------:R-:W-:-:S13]  /*f0f0*/  PLOP3.LUT P0, PT, P0, P4, PT, 0x8a, 0x0 ;  /* 0x000000000000781c */ /* 0x000fda0000709172 */
.L_x_309:
[----:B------:R-:W-:-:S03]  /*f100*/  UMOV UR7, 0xffffffff ;  /* 0xffffffff00077882 */ /* 0x000fc60000000000 */
[----:B------:R-:W-:Y:S05]  /*f110*/  BRA.DIV UR7, `(.L_x_298) ;  /* 0x0000000e07cc7947 */ /* 0x000fea000b800000 */
[----:B------:R-:W-:-:S13]  /*f120*/  ELECT P1, URZ, PT ;  /* 0x00000000003f782f */ /* 0x000fda0003820000 */
.L_x_320:
[----:B------:R-:W0:Y:S01]  /*f130*/  LDC R2, c[0x0][0x28c] ;  /* 0x0000a300ff027b82 */ /* 0x000e220000000800 */
[----:B------:R-:W-:Y:S01]  /*f140*/  BSSY B1, `(.L_x_299) ;  /* 0x0000038000017945 */ /* 0x000fe20003800000 */
[----:B0-----:R-:W-:-:S13]  /*f150*/  ISETP.LT.OR P1, PT, R2, 0x1, !P1 ;  /* 0x000000010200780c */ /* 0x001fda0004f21670 */
[----:B------:R-:W-:Y:S05]  /*f160*/  @P1 BRA `(.L_x_300) ;  /* 0x0000000000d41947 */ /* 0x000fea0003800000 */
[----:B------:R-:W-:Y:S02]  /*f170*/  IMAD.SHL.U32 R6, R6, 0x100, RZ ;  /* 0x0000010006067824 */ /* 0x000fe400078e00ff */
[----:B------:R-:W-:Y:S02]  /*f180*/  IMAD.SHL.U32 R7, R5, 0x80, RZ ;  /* 0x0000008005077824 */ /* 0x000fe400078e00ff */
[----:B------:R-:W-:Y:S02]  /*f190*/  IMAD.MOV.U32 R12, RZ, RZ, RZ ;  /* 0x000000ffff0c7224 */ /* 0x000fe400078e00ff */
[----:B------:R-:W-:Y:S02]  /*f1a0*/  IMAD.U32 R14, RZ, RZ, UR27 ;  /* 0x0000001bff0e7e24 */ /* 0x000fe4000f8e00ff */
[----:B------:R-:W-:Y:S02]  /*f1b0*/  IMAD.MOV.U32 R2, RZ, RZ, R0 ;  /* 0x000000ffff027224 */ /* 0x000fe400078e0000 */
[----:B------:R-:W-:-:S07]  /*f1c0*/  IMAD.MOV.U32 R3, RZ, RZ, R8 ;  /* 0x000000ffff037224 */ /* 0x000fce00078e0008 */
.L_x_304:
[----:B------:R-:W0:Y:S01]  /*f1d0*/  S2R R5, SR_CgaCtaId ;  /* 0x0000000000057919 */ /* 0x000e220000008800 */
[----:B------:R-:W-:-:S04]  /*f1e0*/  MOV R4, 0x400 ;  /* 0x0000040000047802 */ /* 0x000fc80000000f00 */
[----:B0-----:R-:W-:Y:S02]  /*f1f0*/  LEA R10, R5, R4, 0x18 ;  /* 0x00000004050a7211 */ /* 0x001fe400078ec0ff */
[----:B------:R-:W-:Y:S01]  /*f200*/  SHF.L.U32 R4, R2, 0x1f, RZ ;  /* 0x0000001f02047819 */ /* 0x000fe200000006ff */
[----:B------:R-:W0:Y:S02]  /*f210*/  @!P4 LDC R5, c[0x0][0x500] ;  /* 0x00014000ff05cb82 */ /* 0x000e240000000800 */
[----:B------:R-:W-:-:S04]  /*f220*/  IMAD R13, R3, 0x8, R10 ;  /* 0x00000008030d7824 */ /* 0x000fc800078e020a */
[----:B------:R-:W1:Y:S02]  /*f230*/  SYNCS.PHASECHK.TRANS64.TRYWAIT P1, [R13+URZ+0x20], R4 ;  /* 0x000020040d0075a7 */ /* 0x000e64000802017f */
[----:B-1----:R-:W-:Y:S05]  /*f240*/  @!P1 BRA `(.L_x_301) ;  /* 0x0000000c00a09947 */ /* 0x002fea0003800000 */
.L_x_321:
[----:B------:R-:W-:Y:S01]  /*f250*/  UPRMT UR7, UR26, 0x9910, URZ ;  /* 0x000099101a077896 */ /* 0x000fe2000800003f */
[----:B0-----:R0:W-:Y:S03]  /*f260*/  @!P4 SYNCS.ARRIVE.TRANS64 RZ, [R13+URZ], R5 ;  /* 0x000000050dffc9a7 */ /* 0x0011e6000800003f */
[----:B------:R-:W-:-:S06]  /*f270*/  UISETP.NE.AND UP0, UPT, UR7, 0x2, UPT ;  /* 0x000000020700788c */ /* 0x000fcc000bf05270 */
[----:B------:R-:W-:-:S13]  /*f280*/  PLOP3.LUT P1, PT, PT, PT, UP0, 0x80, 0x0 ;  /* 0x000000000000781c */ /* 0x000fda0003f2f008 */
[----:B0-----:R-:W-:Y:S05]  /*f290*/  @P1 BRA `(.L_x_302) ;  /* 0x0000000000041947 */ /* 0x001fea0003800000 */
[----:B------:R-:W-:Y:S01]  /*f2a0*/  BPT.TRAP 0x1 ;  /* 0x000000040000795c */ /* 0x000fe20000300000 */
.L_x_302:
[----:B------:R-:W-:Y:S05]  /*f2b0*/  @P0 BRA `(.L_x_303) ;  /* 0x0000000000040947 */ /* 0x000fea0003800000 */
[----:B------:R-:W-:Y:S01]  /*f2c0*/  BPT.TRAP 0x1 ;  /* 0x000000040000795c */ /* 0x000fe20000300000 */
.L_x_303:
[--C-:B-1----:R-:W-:Y:S01]  /*f2d0*/  IMAD R4, R3, 0x2000, R10.reuse ;  /* 0x0000200003047824 */ /* 0x102fe200078e020a */
[----:B------:R-:W-:Y:S01]  /*f2e0*/  R2UR UR9, R13 ;  /* 0x000000000d0972ca */ /* 0x000fe200000e0000 */
[----:B------:R-:W-:Y:S01]  /*f2f0*/  IMAD R10, R3, 0x4000, R10 ;  /* 0x00004000030a7824 */ /* 0x000fe200078e020a */
[----:B------:R-:W-:Y:S01]  /*f300*/  UIADD3 UR14, UP0, UR24, 0xf0, URZ ;  /* 0x000000f0180e7890 */ /* 0x000fe2000ff1e03f */
[----:B------:R-:W-:Y:S01]  /*f310*/  VIADD R14, R14, 0xffffffff ;  /* 0xffffffff0e0e7836 */ /* 0x000fe20000000000 */
[----:B------:R-:W-:Y:S01]  /*f320*/  R2UR UR7, R4 ;  /* 0x00000000040772ca */ /* 0x000fe200000e0000 */
[----:B------:R-:W-:Y:S01]  /*f330*/  UIADD3 UR28, UP1, UR24, 0x1f0, URZ ;  /* 0x000001f0181c7890 */ /* 0x000fe2000ff3e03f */
[----:B------:R-:W-:Y:S01]  /*f340*/  R2UR UR8, R10 ;  /* 0x000000000a0872ca */ /* 0x000fe200000e0000 */
[----:B------:R-:W-:Y:S01]  /*f350*/  UIADD3.X UR15, URZ, UR25, URZ, UP0, !UPT ;  /* 0x000000193f0f7290 */ /* 0x000fe200087fe43f */
[----:B------:R-:W-:Y:S01]  /*f360*/  R2UR UR11, R7 ;  /* 0x00000000070b72ca */ /* 0x000fe200000e0000 */
[----:B------:R-:W-:Y:S01]  /*f370*/  VIADD R3, R3, 0x1 ;  /* 0x0000000103037836 */ /* 0x000fe20000000000 */
[----:B------:R-:W-:Y:S01]  /*f380*/  R2UR UR10, R12 ;  /* 0x000000000c0a72ca */ /* 0x000fe200000e0000 */
[----:B------:R-:W-:Y:S01]  /*f390*/  UIADD3.X UR29, URZ, UR25, URZ, UP1, !UPT ;  /* 0x000000193f1d7290 */ /* 0x000fe20008ffe43f */
[----:B------:R-:W-:Y:S01]  /*f3a0*/  R2UR UR12, R11 ;  /* 0x000000000b0c72ca */ /* 0x000fe200000e0000 */
[----:B------:R-:W-:Y:S01]  /*f3b0*/  UMOV UR16, 0x0 ;  /* 0x0000000000107882 */ /* 0x000fe20000000000 */
[----:B------:R-:W-:Y:S01]  /*f3c0*/  R2UR UR21, R6 ;  /* 0x00000000061572ca */ /* 0x000fe200000e0000 */
[----:B------:R-:W-:Y:S01]  /*f3d0*/  UMOV UR17, 0x10000000 ;  /* 0x1000000000117882 */ /* 0x000fe20000000000 */
[----:B------:R-:W-:Y:S01]  /*f3e0*/  ISETP.GT.AND P2, PT, R14, 0x1, PT ;  /* 0x000000010e00780c */ /* 0x000fe20003f44270 */
[----:B------:R-:W-:Y:S01]  /*f3f0*/  UIADD3 UR7, UR7, 0x100, URZ ;  /* 0x0000010007077890 */ /* 0x000fe2000fffe03f */
[----:B------:R-:W-:Y:S01]  /*f400*/  ISETP.NE.AND P1, PT, R3, 0x4, PT ;  /* 0x000000040300780c */ /* 0x000fe20003f25270 */
[----:B------:R-:W-:Y:S01]  /*f410*/  UIADD3 UR19, UR8, 0x8100, URZ ;  /* 0x0000810008137890 */ /* 0x000fe2000fffe03f */
[----:B------:R-:W-:-:S02]  /*f420*/  VIADD R12, R12, 0x40 ;  /* 0x000000400c0c7836 */ /* 0x000fc40000000000 */
[----:B------:R-:W-:Y:S02]  /*f430*/  SEL R5, RZ, 0x1, P1 ;  /* 0x00000001ff057807 */ /* 0x000fe40000800000 */
[----:B------:R-:W-:Y:S01]  /*f440*/  UMOV UR8, UR7 ;  /* 0x0000000700087c82 */ /* 0x000fe20008000000 */
[----:B------:R-:W-:Y:S01]  /*f450*/  SEL R3, R3, RZ, P1 ;  /* 0x000000ff03037207 */ /* 0x000fe20000800000 */
[----:B------:R0:W-:Y:S01]  /*f460*/  UTMALDG.3D [UR8], [UR14], desc[UR16] ;  /* 0x000010080e0075b4 */ /* 0x0001e20008011000 */
[----:B------:R-:W-:Y:S01]  /*f470*/  LOP3.LUT R2, R2, R5, RZ, 0x3c, !PT ;  /* 0x0000000502027212 */ /* 0x000fe200078e3cff */
[----:B0-----:R-:W-:Y:S01]  /*f480*/  UMOV UR8, UR19 ;  /* 0x0000001300087c82 */ /* 0x001fe20008000000 */
[----:B------:R-:W-:Y:S02]  /*f490*/  UMOV UR11, UR21 ;  /* 0x00000015000b7c82 */ /* 0x000fe40008000000 */
[----:B------:R0:W-:Y:S02]  /*f4a0*/  UTMALDG.3D [UR8], [UR28], desc[UR16] ;  /* 0x000010081c0075b4 */ /* 0x0001e40008011000 */
[----:B0-----:R-:W-:Y:S05]  /*f4b0*/  @P2 BRA `(.L_x_304) ;  /* 0xfffffffc00442947 */ /* 0x001fea000383ffff */
.L_x_300:
[----:B------:R-:W-:Y:S05]  /*f4c0*/  BSYNC B1 ;  /* 0x0000000000017941 */ /* 0x000fea0003800000 */
.L_x_299:
[----:B------:R-:W2:Y:S01]  /*f4d0*/  LDL.LU R15, [R1+0x78] ;  /* 0x00007800010f7983 */ /* 0x000ea20000300800 */
[----:B------:R-:W-:Y:S01]  /*f4e0*/  LOP3.LUT P5, RZ, R9, 0xff, RZ, 0xc0, !PT ;  /* 0x000000ff09ff7812 */ /* 0x000fe200078ac0ff */
[----:B------:R-:W-:Y:S01]  /*f4f0*/  VIADD R8, R8, UR20 ;  /* 0x0000001408087c36 */ /* 0x000fe20008000000 */
[----:B------:R-:W-:Y:S01]  /*f500*/  ULDC.64 UR8, c[0x0][0x650] ;  /* 0x0001940000087ab9 */ /* 0x000fe20000000a00 */
[----:B------:R-:W3:Y:S01]  /*f510*/  LDL.LU R13, [R1+0x7c] ;  /* 0x00007c00010d7983 */ /* 0x000ee20000300800 */
[----:B------:R-:W-:Y:S01]  /*f520*/  IMAD.U32 R5, RZ, RZ, UR20 ;  /* 0x00000014ff057e24 */ /* 0x000fe2000f8e00ff */
[----:B------:R-:W-:Y:S01]  /*f530*/  BSSY B1, `(.L_x_305) ;  /* 0x000006f000017945 */ /* 0x000fe20003800000 */
[----:B------:R-:W-:Y:S01]  /*f540*/  ISETP.GT.U32.AND P1, PT, R8, 0x3, PT ;  /* 0x000000030800780c */ /* 0x000fe20003f24070 */
[----:B------:R-:W-:Y:S01]  /*f550*/  IMAD.MOV.U32 R6, RZ, RZ, -0x1 ;  /* 0xffffffffff067424 */ /* 0x000fe200078e00ff */
[----:B------:R-:W-:Y:S01]  /*f560*/  SHF.R.U32.HI R2, RZ, 0x2, R8 ;  /* 0x00000002ff027819 */ /* 0x000fe20000011608 */
[----:B------:R-:W-:Y:S01]  /*f570*/  IMAD.MOV.U32 R11, RZ, RZ, -0x1 ;  /* 0xffffffffff0b7424 */ /* 0x000fe200078e00ff */
[----:B------:R-:W-:Y:S01]  /*f580*/  ISETP.LT.U32.AND P1, PT, R5, 0x4, P1 ;  /* 0x000000040500780c */ /* 0x000fe20000f21070 */
[----:B------:R-:W-:Y:S01]  /*f590*/  IMAD.MOV.U32 R5, RZ, RZ, -0x1 ;  /* 0xffffffffff057424 */ /* 0x000fe200078e00ff */
[----:B------:R-:W-:Y:S01]  /*f5a0*/  LOP3.LUT R2, R2, 0x1, RZ, 0xc0, !PT ;  /* 0x0000000102027812 */ /* 0x000fe200078ec0ff */
[----:B------:R-:W0:Y:S01]  /*f5b0*/  @P5 S2R R4, SR_CgaCtaId ;  /* 0x0000000000045919 */ /* 0x000e220000008800 */
[----:B------:R-:W-:-:S02]  /*f5c0*/  @P5 MOV R3, 0x400 ;  /* 0x0000040000035802 */ /* 0x000fc40000000f00 */
[----:B------:R-:W-:Y:S01]  /*f5d0*/  ISETP.NE.U32.AND P2, PT, R2, 0x1, PT ;  /* 0x000000010200780c */ /* 0x000fe20003f45070 */
[----:B------:R-:W-:Y:S01]  /*f5e0*/  IMAD.U32 R2, RZ, RZ, UR20 ;  /* 0x00000014ff027e24 */ /* 0x000fe2000f8e00ff */
[----:B------:R-:W-:Y:S02]  /*f5f0*/  LOP3.LUT R8, R8, 0x3, RZ, 0xc0, !PT ;  /* 0x0000000308087812 */ /* 0x000fe400078ec0ff */
[----:B------:R-:W-:Y:S02]  /*f600*/  PRMT R9, RZ, 0x7610, R9 ;  /* 0x00007610ff097816 */ /* 0x000fe40000000009 */
[----:B------:R-:W-:-:S04]  /*f610*/  ISETP.GT.U32.AND P2, PT, R2, 0x3, !P2 ;  /* 0x000000030200780c */ /* 0x000fc80005744070 */
[----:B------:R-:W-:Y:S02]  /*f620*/  SEL R2, RZ, 0x1, !P2 ;  /* 0x00000001ff027807 */ /* 0x000fe40005000000 */
[----:B0-----:R-:W-:-:S04]  /*f630*/  @P5 LEA R3, R4, R3, 0x18 ;  /* 0x0000000304035211 */ /* 0x001fc800078ec0ff */
[----:B------:R0:W-:Y:S02]  /*f640*/  @P5 SYNCS.ARRIVE.TRANS64.A1T0 RZ, [R3+URZ+0x58], RZ ;  /* 0x000058ff03ff59a7 */ /* 0x0001e4000810003f */
[----:B0-----:R-:W-:-:S04]  /*f650*/  SEL R3, RZ, 0x1, !P1 ;  /* 0x00000001ff037807 */ /* 0x001fc80004800000 */
[----:B------:R-:W-:Y:S02]  /*f660*/  LOP3.LUT R0, R2, R0, R3, 0x96, !PT ;  /* 0x0000000002007212 */ /* 0x000fe400078e9603 */
[----:B------:R-:W-:Y:S02]  /*f670*/  PRMT R2, RZ, 0x7610, R2 ;  /* 0x00007610ff027816 */ /* 0x000fe40000000002 */
[----:B---3--:R-:W-:-:S04]  /*f680*/  IADD3 R13, P5, R13, UR22, RZ ;  /* 0x000000160d0d7c10 */ /* 0x008fc8000ffbe0ff */
[----:B--2---:R-:W-:Y:S01]  /*f690*/  IADD3.X R15, R15, UR18, RZ, P5, !PT ;  /* 0x000000120f0f7c10 */ /* 0x004fe2000affe4ff */
[----:B------:R0:W-:Y:S01]  /*f6a0*/  STL [R1+0x7c], R13 ;  /* 0x00007c0d01007387 */ /* 0x0001e20000100800 */
[----:B------:R-:W-:-:S03]  /*f6b0*/  ISETP.GE.U32.AND P5, PT, R13, UR8, PT ;  /* 0x000000080d007c0c */ /* 0x000fc6000bfa6070 */
[----:B------:R0:W-:Y:S01]  /*f6c0*/  STL [R1+0x78], R15 ;  /* 0x0000780f01007387 */ /* 0x0001e20000100800 */
[----:B------:R-:W-:-:S13]  /*f6d0*/  ISETP.GE.U32.AND.EX P1, PT, R15, UR9, PT, P5 ;  /* 0x000000090f007c0c */ /* 0x000fda000bf26150 */
[----:B0-----:R-:W-:Y:S05]  /*f6e0*/  @P1 BRA `(.L_x_306) ;  /* 0x00000004004c1947 */ /* 0x001fea0003800000 */
[----:B------:R-:W-:Y:S01]  /*f6f0*/  ULDC.64 UR8, c[0x0][0x628] ;  /* 0x00018a0000087ab9 */ /* 0x000fe20000000a00 */
[----:B------:R-:W0:Y:S01]  /*f700*/  S2R R12, SR_CTAID.X ;  /* 0x00000000000c7919 */ /* 0x000e220000002500 */
[----:B------:R-:W-:Y:S01]  /*f710*/  ISETP.NE.U32.AND P1, PT, RZ, UR8, PT ;  /* 0x00000008ff007c0c */ /* 0x000fe2000bf25070 */
[----:B------:R-:W-:Y:S01]  /*f720*/  ULDC UR10, c[0x0][0x630] ;  /* 0x00018c00000a7ab9 */ /* 0x000fe20000000800 */
[----:B------:R-:W-:Y:S01]  /*f730*/  IMAD.MOV.U32 R2, RZ, RZ, R13 ;  /* 0x000000ffff027224 */ /* 0x000fe200078e000d */
[----:B------:R-:W1:Y:S01]  /*f740*/  S2R R10, SR_CTAID.Y ;  /* 0x00000000000a7919 */ /* 0x000e620000002600 */
[----:B------:R-:W-:Y:S01]  /*f750*/  ISETP.NE.AND.EX P1, PT, RZ, UR9, PT, P1 ;  /* 0x00000009ff007c0c */ /* 0x000fe2000bf25310 */
[----:B------:R-:W-:-:S12]  /*f760*/  IMAD.MOV.U32 R3, RZ, RZ, R15 ;  /* 0x000000ffff037224 */ /* 0x000fd800078e000f */
[----:B------:R-:W-:Y:S05]  /*f770*/  @!P1 BRA `(.L_x_307) ;  /* 0x0000000000289947 */ /* 0x000fea0003800000 */
[----:B------:R-:W-:Y:S02]  /*f780*/  ULDC UR7, c[0x0][0x634] ;  /* 0x00018d0000077ab9 */ /* 0x000fe40000000800 */
[----:B------:R-:W-:-:S05]  /*f790*/  IADD3 R7, P1, R13, UR7, RZ ;  /* 0x000000070d077c10 */ /* 0x000fca000ff3e0ff */
[----:B------:R-:W-:-:S04]  /*f7a0*/  IMAD.X R11, RZ, RZ, R15, P1 ;  /* 0x000000ffff0b7224 */ /* 0x000fc800008e060f */
[----:B------:R-:W-:-:S04]  /*f7b0*/  IMAD.WIDE.U32 R4, R11, UR8, RZ ;  /* 0x000000080b047c25 */ /* 0x000fc8000f8e00ff */
[----:B------:R-:W-:-:S04]  /*f7c0*/  IMAD.WIDE.U32 R4, P1, R7, UR9, R4 ;  /* 0x0000000907047c25 */ /* 0x000fc8000f820004 */
[----:B------:R-:W-:-:S04]  /*f7d0*/  IMAD.WIDE.U32 R6, R7, UR8, RZ ;  /* 0x0000000807067c25 */ /* 0x000fc8000f8e00ff */
[----:B------:R-:W-:Y:S01]  /*f7e0*/  IMAD.X R3, RZ, RZ, RZ, P1 ;  /* 0x000000ffff037224 */ /* 0x000fe200008e06ff */
[----:B------:R-:W-:Y:S01]  /*f7f0*/  IADD3 RZ, P1, R7, R4, RZ ;  /* 0x0000000407ff7210 */ /* 0x000fe20007f3e0ff */
[----:B------:R-:W-:-:S04]  /*f800*/  IMAD.MOV.U32 R2, RZ, RZ, R5 ;  /* 0x000000ffff027224 */ /* 0x000fc800078e0005 */
[----:B------:R-:W-:-:S08]  /*f810*/  IMAD.WIDE.U32.X R2, R11, UR9, R2, P1 ;  /* 0x000000090b027c25 */ /* 0x000fd000088e0402 */
.L_x_307:
[--C-:B------:R-:W-:Y:S01]  /*f820*/  SHF.R.U64 R11, R2, UR10, R3.reuse ;  /* 0x0000000a020b7c19 */ /* 0x100fe20008001203 */
[----:B------:R-:W-:Y:S01]  /*f830*/  ULDC.64 UR8, c[0x0][0x620] ;  /* 0x0001880000087ab9 */ /* 0x000fe20000000a00 */
[----:B------:R-:W-:Y:S01]  /*f840*/  SHF.R.U32.HI R2, RZ, UR10, R3 ;  /* 0x0000000aff027c19 */ /* 0x000fe20008011603 */
[----:B------:R-:W-:Y:S01]  /*f850*/  IMAD.MOV.U32 R3, RZ, RZ, R15 ;  /* 0x000000ffff037224 */ /* 0x000fe200078e000f */
[----:B------:R-:W-:Y:S01]  /*f860*/  IADD3 R5, P1, RZ, -R11, RZ ;  /* 0x8000000bff057210 */ /* 0x000fe20007f3e0ff */
[----:B------:R-:W-:Y:S01]  /*f870*/  ULDC UR7, c[0x0][0x150] ;  /* 0x0000540000077ab9 */ /* 0x000fe20000000800 */
[----:B0-----:R-:W-:Y:S01]  /*f880*/  I2FP.F32.U32 R6, R12 ;  /* 0x0000000c00067245 */ /* 0x001fe20000201000 */
[----:B------:R-:W0:Y:S01]  /*f890*/  LDC R7, c[0x0][0x144] ;  /* 0x00005100ff077b82 */ /* 0x000e220000000800 */
[----:B------:R-:W-:Y:S01]  /*f8a0*/  ULDC.64 UR10, c[0x0][0x640] ;  /* 0x00019000000a7ab9 */ /* 0x000fe20000000a00 */
[----:B------:R-:W-:Y:S01]  /*f8b0*/  IMAD.X R2, RZ, RZ, ~R2, P1 ;  /* 0x000000ffff027224 */ /* 0x000fe200008e0e02 */
[----:B------:R-:W-:Y:S01]  /*f8c0*/  ISETP.NE.U32.AND P1, PT, RZ, UR10, PT ;  /* 0x0000000aff007c0c */ /* 0x000fe2000bf25070 */
[----:B------:R-:W-:Y:S01]  /*f8d0*/  FMUL R6, R6, UR7 ;  /* 0x0000000706067c20 */ /* 0x000fe20008400000 */
[----:B------:R-:W-:Y:S01]  /*f8e0*/  ULDC UR7, c[0x0][0x618] ;  /* 0x0001860000077ab9 */ /* 0x000fe20000000800 */
[----:B------:R-:W-:Y:S01]  /*f8f0*/  IMAD R4, R2, UR8, RZ ;  /* 0x0000000802047c24 */ /* 0x000fe2000f8e02ff */
[----:B------:R-:W-:Y:S01]  /*f900*/  ISETP.NE.AND.EX P1, PT, RZ, UR11, PT, P1 ;  /* 0x0000000bff007c0c */ /* 0x000fe2000bf25310 */
[----:B------:R-:W-:Y:S01]  /*f910*/  IMAD.MOV.U32 R2, RZ, RZ, R13 ;  /* 0x000000ffff027224 */ /* 0x000fe200078e000d */
[----:B------:R-:W2:Y:S01]  /*f920*/  LDC R15, c[0x0][0x148] ;  /* 0x00005200ff0f7b82 */ /* 0x000ea20000000800 */
[----:B------:R-:W3:Y:S02]  /*f930*/  F2I.U32.TRUNC.NTZ R6, R6 ;  /* 0x0000000600067305 */ /* 0x000ee4000020f000 */
[----:B------:R-:W-:Y:S01]  /*f940*/  IMAD.WIDE.U32 R2, R5, UR8, R2 ;  /* 0x0000000805027c25 */ /* 0x000fe2000f8e0002 */
[----:B------:R-:W-:-:S03]  /*f950*/  ULDC UR8, c[0x0][0x154] ;  /* 0x0000550000087ab9 */ /* 0x000fc60000000800 */
[----:B------:R-:W-:Y:S01]  /*f960*/  IMAD R5, R5, UR9, R4 ;  /* 0x0000000905057c24 */ /* 0x000fe2000f8e0204 */
[----:B------:R-:W-:-:S03]  /*f970*/  ULDC UR9, c[0x0][0x608] ;  /* 0x0001820000097ab9 */ /* 0x000fc60000000800 */
[----:B------:R-:W-:-:S05]  /*f980*/  IMAD.IADD R3, R3, 0x1, R5 ;  /* 0x0000000103037824 */ /* 0x000fca00078e0205 */
[----:B------:R-:W-:Y:S01]  /*f990*/  SHF.R.U64 R13, R2, UR7, R3 ;  /* 0x00000007020d7c19 */ /* 0x000fe20008001203 */
[----:B---3--:R-:W-:Y:S01]  /*f9a0*/  IMAD.MOV R6, RZ, RZ, -R6 ;  /* 0x000000ffff067224 */ /* 0x008fe200078e0a06 */
[----:B-1----:R-:W-:-:S03]  /*f9b0*/  I2FP.F32.U32 R2, R10 ;  /* 0x0000000a00027245 */ /* 0x002fc60000201000 */
[----:B0-----:R-:W-:Y:S02]  /*f9c0*/  IMAD R19, R7, R6, R12 ;  /* 0x0000000607137224 */ /* 0x001fe400078e020c */
[----:B------:R-:W-:Y:S01]  /*f9d0*/  FMUL R4, R2, UR8 ;  /* 0x0000000802047c20 */ /* 0x000fe20008400000 */
[----:B------:R-:W-:Y:S01]  /*f9e0*/  SHF.R.U32.HI R2, RZ, UR7, R3 ;  /* 0x00000007ff027c19 */ /* 0x000fe20008011603 */
[----:B------:R-:W-:Y:S02]  /*f9f0*/  ULDC UR7, c[0x0][0x658] ;  /* 0x0001960000077ab9 */ /* 0x000fe40000000800 */
[----:B------:R0:W1:Y:S01]  /*fa00*/  F2I.U32.TRUNC.NTZ R18, R4 ;  /* 0x0000000400127305 */ /* 0x000062000020f000 */
[--C-:B------:R-:W-:Y:S02]  /*fa10*/  SHF.R.U64 R16, R13, UR9, R2.reuse ;  /* 0x000000090d107c19 */ /* 0x100fe40008001202 */
[----:B------:R-:W-:-:S04]  /*fa20*/  SHF.R.U32.HI R3, RZ, UR9, R2 ;  /* 0x00000009ff037c19 */ /* 0x000fc80008011602 */
[--C-:B------:R-:W-:Y:S02]  /*fa30*/  SHF.R.U64 R14, R16, UR7, R3.reuse ;  /* 0x00000007100e7c19 */ /* 0x100fe40008001203 */
[----:B------:R-:W-:-:S03]  /*fa40*/  SHF.R.U32.HI R3, RZ, UR7, R3 ;  /* 0x00000007ff037c19 */ /* 0x000fc60008011603 */
[----:B------:R-:W-:Y:S01]  /*fa50*/  IMAD.MOV.U32 R2, RZ, RZ, R14 ;  /* 0x000000ffff027224 */ /* 0x000fe200078e000e */
[----:B0-2---:R-:W-:Y:S06]  /*fa60*/  @!P1 BRA `(.L_x_308) ;  /* 0x0000000000289947 */ /* 0x005fec0003800000 */
        /* <DEDUP_REMOVED lines=10> */
.L_x_308:
[----:B------:R-:W-:Y:S01]  /*fb10*/  ULDC UR7, c[0x0][0x648] ;  /* 0x0001920000077ab9 */ /* 0x000fe20000000800 */
[----:B-1----:R-:W-:Y:S01]  /*fb20*/  IMAD.MOV R18, RZ, RZ, -R18 ;  /* 0x000000ffff127224 */ /* 0x002fe200078e0a12 */
[----:B------:R-:W-:Y:S01]  /*fb30*/  SHF.R.U64 R3, R2, UR7, R3 ;  /* 0x0000000702037c19 */ /* 0x000fe20008001203 */
[----:B------:R-:W-:Y:S01]  /*fb40*/  ULDC UR7, c[0x0][0x638] ;  /* 0x00018e0000077ab9 */ /* 0x000fe20000000800 */
[----:B------:R-:W-:Y:S01]  /*fb50*/  LOP3.LUT R2, R16, UR6, RZ, 0xc0, !PT ;  /* 0x0000000610027c12 */ /* 0x000fe2000f8ec0ff */
[----:B------:R-:W-:Y:S01]  /*fb60*/  @P3 IMAD R19, R15, R18, R10 ;  /* 0x000000120f133224 */ /* 0x000fe200078e020a */
[----:B------:R-:W-:Y:S01]  /*fb70*/  LOP3.LUT R13, R13, UR4, RZ, 0xc0, !PT ;  /* 0x000000040d0d7c12 */ /* 0x000fe2000f8ec0ff */
[----:B------:R-:W-:Y:S01]  /*fb80*/  IMAD.MOV R5, RZ, RZ, -R3 ;  /* 0x000000ffff057224 */ /* 0x000fe200078e0a03 */
[----:B------:R-:W-:Y:S01]  /*fb90*/  ULDC UR8, c[0x0][0x610] ;  /* 0x0001840000087ab9 */ /* 0x000fe20000000800 */
[----:B------:R-:W-:Y:S02]  /*fba0*/  IMAD R2, R3, UR5, R2 ;  /* 0x0000000503027c24 */ /* 0x000fe4000f8e0202 */
[----:B------:R-:W-:Y:S01]  /*fbb0*/  IMAD R14, R5, UR7, R14 ;  /* 0x00000007050e7c24 */ /* 0x000fe2000f8e020e */
[----:B------:R-:W-:Y:S01]  /*fbc0*/  ULDC UR7, c[0x0][0x600] ;  /* 0x0001800000077ab9 */ /* 0x000fe20000000800 */
[----:B------:R-:W-:-:S02]  /*fbd0*/  IMAD R5, R2, UR8, R19 ;  /* 0x0000000802057c24 */ /* 0x000fc4000f8e0213 */
[----:B------:R-:W-:Y:S02]  /*fbe0*/  IMAD R14, R14, UR7, R13 ;  /* 0x000000070e0e7c24 */ /* 0x000fe4000f8e020d */
[----:B------:R-:W-:-:S03]  /*fbf0*/  IMAD.MOV.U32 R2, RZ, RZ, 0x1 ;  /* 0x00000001ff027424 */ /* 0x000fc600078e00ff */
[----:B------:R-:W-:Y:S02]  /*fc00*/  SEL R6, R14, R5, !P3 ;  /* 0x000000050e067207 */ /* 0x000fe40005800000 */
[----:B------:R-:W-:-:S07]  /*fc10*/  SEL R5, R5, R14, !P3 ;  /* 0x0000000e05057207 */ /* 0x000fce0005800000 */
.L_x_306:
[----:B------:R-:W-:Y:S05]  /*fc20*/  BSYNC B1 ;  /* 0x0000000000017941 */ /* 0x000fea0003800000 */
.L_x_305:
[----:B------:R-:W-:-:S13]  /*fc30*/  LOP3.LUT P1, RZ, R2, 0xff, RZ, 0xc0, !PT ;  /* 0x000000ff02ff7812 */ /* 0x000fda000782c0ff */
[----:B------:R-:W-:Y:S05]  /*fc40*/  @P1 BRA `(.L_x_309) ;  /* 0xfffffff4002c1947 */ /* 0x000fea000383ffff */
[----:B------:R-:W-:Y:S05]  /*fc50*/  BSYNC B0 ;  /* 0x0000000000007941 */ /* 0x000fea0003800000 */
.L_x_297:
[----:B------:R-:W-:-:S03]  /*fc60*/  UMOV UR7, 0xffffffff ;  /* 0xffffffff00077882 */ /* 0x000fc60000000000 */
[----:B------:R-:W-:Y:S05]  /*fc70*/  BRA.DIV UR7, `(.L_x_310) ;  /* 0x0000000607287947 */ /* 0x000fea000b800000 */
[----:B------:R-:W-:-:S13]  /*fc80*/  ELECT P0, URZ, PT ;  /* 0x00000000003f782f */ /* 0x000fda0003800000 */
.L_x_324:
[----:B------:R-:W-:Y:S04]  /*fc90*/  BSSY B0, `(.L_x_311) ;  /* 0x000002c000007945 */ /* 0x000fe80003800000 */
[----:B------:R-:W-:Y:S05]  /*fca0*/  @!P0 BRA `(.L_x_312) ;  /* 0x0000000000a88947 */ /* 0x000fea0003800000 */
[----:B------:R-:W-:-:S04]  /*fcb0*/  ULOP3.LUT UR7, UR13, 0x2, URZ, 0xfc, !UPT ;  /* 0x000000020d077892 */ /* 0x000fc8000f8efc3f */
[----:B------:R-:W-:-:S06]  /*fcc0*/  UISETP.NE.AND UP0, UPT, UR7, 0x3, UPT ;  /* 0x000000030700788c */ /* 0x000fcc000bf05270 */
[----:B------:R-:W-:-:S13]  /*fcd0*/  PLOP3.LUT P0, PT, PT, PT, UP0, 0x80, 0x0 ;  /* 0x000000000000781c */ /* 0x000fda0003f0f008 */
[----:B------:R-:W-:Y:S05]  /*fce0*/  @!P0 BRA `(.L_x_313) ;  /* 0x0000000000048947 */ /* 0x000fea0003800000 */
[----:B------:R-:W-:Y:S01]  /*fcf0*/  BPT.TRAP 0x1 ;  /* 0x000000040000795c */ /* 0x000fe20000300000 */
.L_x_313:
[----:B------:R-:W0:Y:S01]  /*fd00*/  S2R R3, SR_CgaCtaId ;  /* 0x0000000000037919 */ /* 0x000e220000008800 */
[----:B------:R-:W-:-:S04]  /*fd10*/  MOV R2, 0x400 ;  /* 0x0000040000027802 */ /* 0x000fc80000000f00 */
[----:B0-----:R-:W-:Y:S02]  /*fd20*/  LEA R3, R3, R2, 0x18 ;  /* 0x0000000203037211 */ /* 0x001fe400078ec0ff */
[----:B------:R-:W-:-:S03]  /*fd30*/  SHF.L.U32 R2, R0, 0x1f, RZ ;  /* 0x0000001f00027819 */ /* 0x000fc600000006ff */
[----:B------:R-:W-:-:S04]  /*fd40*/  VIADD R3, R3, 0x20 ;  /* 0x0000002003037836 */ /* 0x000fc80000000000 */
[C---:B------:R-:W-:Y:S02]  /*fd50*/  IMAD R7, R8.reuse, 0x8, R3 ;  /* 0x0000000808077824 */ /* 0x040fe400078e0203 */
[----:B------:R-:W-:Y:S02]  /*fd60*/  VIADD R8, R8, 0x1 ;  /* 0x0000000108087836 */ /* 0x000fe40000000000 */
[----:B------:R-:W0:Y:S03]  /*fd70*/  SYNCS.PHASECHK.TRANS64.TRYWAIT P0, [R7+URZ], R2 ;  /* 0x00000002070075a7 */ /* 0x000e26000800017f */
[----:B------:R-:W-:-:S04]  /*fd80*/  ISETP.NE.AND P1, PT, R8, 0x4, PT ;  /* 0x000000040800780c */ /* 0x000fc80003f25270 */
[----:B------:R-:W-:Y:S02]  /*fd90*/  SEL R5, RZ, 0x1, P1 ;  /* 0x00000001ff057807 */ /* 0x000fe40000800000 */
[----:B------:R-:W-:Y:S02]  /*fda0*/  SEL R8, R8, RZ, P1 ;  /* 0x000000ff08087207 */ /* 0x000fe40000800000 */
[----:B------:R-:W-:-:S03]  /*fdb0*/  LOP3.LUT R5, R0, R5, RZ, 0x3c, !PT ;  /* 0x0000000500057212 */ /* 0x000fc600078e3cff */
[----:B------:R-:W-:Y:S01]  /*fdc0*/  IMAD R9, R8, 0x8, R3 ;  /* 0x0000000808097824 */ /* 0x000fe200078e0203 */
[----:B------:R-:W-:Y:S01]  /*fdd0*/  SHF.L.U32 R4, R5, 0x1f, RZ ;  /* 0x0000001f05047819 */ /* 0x000fe200000006ff */
[----:B0-----:R-:W-:Y:S06]  /*fde0*/  @!P0 BRA `(.L_x_314) ;  /* 0x0000000000f08947 */ /* 0x001fec0003800000 */
.L_x_325:
[----:B------:R-:W1:Y:S01]  /*fdf0*/  SYNCS.PHASECHK.TRANS64.TRYWAIT P0, [R9+URZ], R4 ;  /* 0x00000004090075a7 */ /* 0x000e62000800017f */
[----:B------:R-:W-:-:S05]  /*fe00*/  VIADD R0, R8, 0x1 ;  /* 0x0000000108007836 */ /* 0x000fca0000000000 */
[----:B------:R-:W-:-:S04]  /*fe10*/  ISETP.NE.AND P1, PT, R0, 0x4, PT ;  /* 0x000000040000780c */ /* 0x000fc80003f25270 */
[----:B0-----:R-:W-:Y:S02]  /*fe20*/  SEL R2, RZ, 0x1, P1 ;  /* 0x00000001ff027807 */ /* 0x001fe40000800000 */
[----:B------:R-:W-:Y:S02]  /*fe30*/  SEL R0, R0, RZ, P1 ;  /* 0x000000ff00007207 */ /* 0x000fe40000800000 */
[----:B------:R-:W-:-:S03]  /*fe40*/  LOP3.LUT R7, R5, R2, RZ, 0x3c, !PT ;  /* 0x0000000205077212 */ /* 0x000fc600078e3cff */
[----:B------:R-:W-:Y:S01]  /*fe50*/  IMAD R6, R0, 0x8, R3 ;  /* 0x0000000800067824 */ /* 0x000fe200078e0203 */
[----:B------:R-:W-:Y:S01]  /*fe60*/  SHF.L.U32 R5, R7, 0x1f, RZ ;  /* 0x0000001f07057819 */ /* 0x000fe200000006ff */
[----:B-1----:R-:W-:Y:S06]  /*fe70*/  @!P0 BRA `(.L_x_315) ;  /* 0x0000000000e08947 */ /* 0x002fec0003800000 */
.L_x_326:
[----:B------:R-:W1:Y:S01]  /*fe80*/  SYNCS.PHASECHK.TRANS64.TRYWAIT P0, [R6+URZ], R5 ;  /* 0x00000005060075a7 */ /* 0x000e62000800017f */
[----:B------:R-:W-:-:S05]  /*fe90*/  VIADD R0, R0, 0x1 ;  /* 0x0000000100007836 */ /* 0x000fca0000000000 */
[----:B------:R-:W-:-:S04]  /*fea0*/  ISETP.NE.AND P1, PT, R0, 0x4, PT ;  /* 0x000000040000780c */ /* 0x000fc80003f25270 */
[----:B------:R-:W-:Y:S02]  /*feb0*/  SEL R2, RZ, 0x1, P1 ;  /* 0x00000001ff027807 */ /* 0x000fe40000800000 */
[----:B------:R-:W-:Y:S02]  /*fec0*/  SEL R0, R0, RZ, P1 ;  /* 0x000000ff00007207 */ /* 0x000fe40000800000 */
[----:B------:R-:W-:Y:S01]  /*fed0*/  LOP3.LUT R2, R7, R2, RZ, 0x3c, !PT ;  /* 0x0000000207027212 */ /* 0x000fe200078e3cff */
[----:B-1----:R-:W-:Y:S06]  /*fee0*/  @!P0 BRA `(.L_x_316) ;  /* 0x0000000000d88947 */ /* 0x002fec0003800000 */
.L_x_327:
[----:B------:R-:W-:Y:S01]  /*fef0*/  IMAD R3, R0, 0x8, R3 ;  /* 0x0000000800037824 */ /* 0x000fe200078e0203 */
[----:B------:R-:W-:-:S07]  /*ff00*/  SHF.L.U32 R0, R2, 0x1f, RZ ;  /* 0x0000001f02007819 */ /* 0x000fce00000006ff */
.L_x_317:
[----:B--2---:R2:W3:Y:S02]  /*ff10*/  SYNCS.PHASECHK.TRANS64.TRYWAIT P0, [R3+URZ], R0 ;  /* 0x00000000030075a7 */ /* 0x0044e4000800017f */
[----:B---3--:R-:W-:Y:S05]  /*ff20*/  @!P0 NANOSLEEP.SYNCS 0x989680 ;  /* 0x009896800000895d */ /* 0x008fea0003900000 */
[----:B------:R-:W3:Y:S02]  /*ff30*/  @!P0 SYNCS.PHASECHK.TRANS64 P0, [R3+URZ], R0 ;  /* 0x00000000030085a7 */ /* 0x000ee4000800007f */
[----:B---3--:R-:W-:Y:S05]  /*ff40*/  @!P0 BRA `(.L_x_317) ;  /* 0xfffffffc00f08947 */ /* 0x008fea000383ffff */
.L_x_312:
[----:B------:R-:W-:Y:S05]  /*ff50*/  BSYNC B0 ;  /* 0x0000000000007941 */ /* 0x000fea0003800000 */
.L_x_311:
[----:B------:R-:W-:Y:S05]  /*ff60*/  EXIT ;  /* 0x000000000000794d */ /* 0x000fea0003800000 */
.L_x_17:
[----:B-1----:R-:W-:-:S04]  /*ff70*/  IMAD.U32 R3, RZ, RZ, UR6 ;  /* 0x00000006ff037e24 */ /* 0x002fc8000f8e00ff */
[----:B------:R1:W2:Y:S03]  /*ff80*/  SYNCS.PHASECHK.TRANS64.TRYWAIT P0, [R3+URZ], R0 ;  /* 0x00000000030075a7 */ /* 0x0002a6000800017f */
[----:B--2---:R-:W-:Y:S05]  /*ff90*/  @!P0 NANOSLEEP.SYNCS 0x989680 ;  /* 0x009896800000895d */ /* 0x004fea0003900000 */
[----:B------:R-:W2:Y:S02]  /*ffa0*/  @!P0 SYNCS.PHASECHK.TRANS64 P0, [R3+URZ], R0 ;  /* 0x00000000030085a7 */ /* 0x000ea4000800007f */
[----:B--2---:R-:W-:Y:S05]  /*ffb0*/  @!P0 BRA `(.L_x_17) ;  /* 0xfffffffc00ec8947 */ /* 0x004fea000383ffff */
[----:B------:R-:W-:Y:S05]  /*ffc0*/  BRA `(.L_x_16) ;  /* 0xffffff1800e47947 */ /* 0x000fea000383ffff */
.L_x_23:
[----:B-----5:R1:W-:Y:S02]  /*ffd0*/  STL [R1+0x88], R0 ;  /* 0x0000880001007387 */ /* 0x0203e40000100800 */
[----:B-1----:R-:W-:-:S04]  /*ffe0*/  IMAD.U32 R0, RZ, RZ, UR9 ;  /* 0x00000009ff007e24 */ /* 0x002fc8000f8e00ff */
[----:B------:R1:W3:Y:S03]  /*fff0*/  SYNCS.PHASECHK.TRANS64.TRYWAIT P0, [R0+URZ], R229 ;  /* 0x000000e5000075a7 */ /* 0x0002e6000800017f */
[----:B---3--:R-:W-:Y:S05]  /*10000*/  @!P0 NANOSLEEP.SYNCS 0x989680 ;  /* 0x009896800000895d */ /* 0x008fea0003900000 */
[----:B------:R1:W3:Y:S02]  /*10010*/  @!P0 SYNCS.PHASECHK.TRANS64 P0, [R0+URZ], R229 ;  /* 0x000000e5000085a7 */ /* 0x0002e4000800007f */
[----:B-1----:R1:W5:Y:S02]  /*10020*/  LDL.LU R0, [R1+0x88] ;  /* 0x0000880001007983 */ /* 0x0023640000300800 */
[----:B-1-3--:R-:W-:Y:S05]  /*10030*/  @!P0 BRA `(.L_x_23) ;  /* 0xfffffffc00e48947 */ /* 0x00afea000383ffff */
[----:B------:R-:W-:Y:S05]  /*10040*/  BRA `(.L_x_22) ;  /* 0xffffff2c00587947 */ /* 0x000fea000383ffff */
.L_x_298:
[----:B------:R-:W-:Y:S01]  /*10050*/  BSSY B1, `(.L_x_318) ;  /* 0x0000006000017945 */ /* 0x000fe20003800000 */
[----:B------:R-:W-:-:S07]  /*10060*/  IMAD.MOV.U32 R2, RZ, RZ, -0x1 ;  /* 0xffffffffff027424 */ /* 0x000fce00078e00ff */
[----:B------:R-:W-:Y:S05]  /*10070*/  WARPSYNC.COLLECTIVE R2, `(.L_x_319) ;  /* 0x00000000020c7348 */ /* 0x000fea0003c00000 */
[----:B------:R-:W-:Y:S02]  /*10080*/  ELECT P1, UR62, PT ;  /* 0x00000000003e782f */ /* 0x000fe40003820000 */
[----:B------:R-:W-:Y:S01]  /*10090*/  MOV R2, UR62 ;  /* 0x0000003e00027c02 */ /* 0x000fe20008000f00 */
[----:B------:R-:W-:Y:S10]  /*100a0*/  ENDCOLLECTIVE ;  /* 0x000000000000791b */ /* 0x000ff40003800000 */
.L_x_319:
[----:B------:R-:W-:Y:S05]  /*100b0*/  BSYNC B1 ;  /* 0x0000000000017941 */ /* 0x000fea0003800000 */
.L_x_318:
[----:B------:R-:W-:Y:S05]  /*100c0*/  BRA `(.L_x_320) ;  /* 0xfffffff000187947 */ /* 0x000fea000383ffff */
.L_x_301:
[----:B-1----:R1:W2:Y:S02]  /*100d0*/  SYNCS.PHASECHK.TRANS64.TRYWAIT P1, [R13+URZ+0x20], R4 ;  /* 0x000020040d0075a7 */ /* 0x0022a4000802017f */
[----:B--2---:R-:W-:Y:S05]  /*100e0*/  @!P1 NANOSLEEP.SYNCS 0x989680 ;  /* 0x009896800000995d */ /* 0x004fea0003900000 */
[----:B------:R-:W2:Y:S02]  /*100f0*/  @!P1 SYNCS.PHASECHK.TRANS64 P1, [R13+URZ+0x20], R4 ;  /* 0x000020040d0095a7 */ /* 0x000ea4000802007f */
[----:B--2---:R-:W-:Y:S05]  /*10100*/  @!P1 BRA `(.L_x_301) ;  /* 0xfffffffc00f09947 */ /* 0x004fea000383ffff */
[----:B------:R-:W-:Y:S05]  /*10110*/  BRA `(.L_x_321) ;  /* 0xfffffff0004c7947 */ /* 0x000fea000383ffff */
.L_x_310:
[----:B------:R-:W-:Y:S01]  /*10120*/  BSSY B0, `(.L_x_322) ;  /* 0x0000006000007945 */ /* 0x000fe20003800000 */
[----:B------:R-:W-:-:S07]  /*10130*/  IMAD.MOV.U32 R2, RZ, RZ, -0x1 ;  /* 0xffffffffff027424 */ /* 0x000fce00078e00ff */
[----:B------:R-:W-:Y:S05]  /*10140*/  WARPSYNC.COLLECTIVE R2, `(.L_x_323) ;  /* 0x00000000020c7348 */ /* 0x000fea0003c00000 */
[----:B------:R-:W-:Y:S02]  /*10150*/  ELECT P1, UR62, PT ;  /* 0x00000000003e782f */ /* 0x000fe40003820000 */
[----:B------:R-:W-:Y:S01]  /*10160*/  MOV R2, UR62 ;  /* 0x0000003e00027c02 */ /* 0x000fe20008000f00 */
[----:B------:R-:W-:Y:S10]  /*10170*/  ENDCOLLECTIVE ;  /* 0x000000000000791b */ /* 0x000ff40003800000 */
.L_x_323:
[----:B------:R-:W-:Y:S05]  /*10180*/  BSYNC B0 ;  /* 0x0000000000007941 */ /* 0x000fea0003800000 */
.L_x_322:
[----:B------:R-:W-:Y:S01]  /*10190*/  PLOP3.LUT P0, PT, P1, PT, PT, 0x80, 0x0 ;  /* 0x000000000000781c */ /* 0x000fe20000f0f070 */
[----:B------:R-:W-:-:S12]  /*101a0*/  BRA `(.L_x_324) ;  /* 0xfffffff800b87947 */ /* 0x000fd8000383ffff */
.L_x_314:
[----:B0-----:R0:W1:Y:S02]  /*101b0*/  SYNCS.PHASECHK.TRANS64.TRYWAIT P0, [R7+URZ], R2 ;  /* 0x00000002070075a7 */ /* 0x001064000800017f */
[----:B-1----:R-:W-:Y:S05]  /*101c0*/  @!P0 NANOSLEEP.SYNCS 0x989680 ;  /* 0x009896800000895d */ /* 0x002fea0003900000 */
[----:B------:R-:W1:Y:S02]  /*101d0*/  @!P0 SYNCS.PHASECHK.TRANS64 P0, [R7+URZ], R2 ;  /* 0x00000002070085a7 */ /* 0x000e64000800007f */
[----:B-1----:R-:W-:Y:S05]  /*101e0*/  @!P0 BRA `(.L_x_314) ;  /* 0xfffffffc00f08947 */ /* 0x002fea000383ffff */
[----:B------:R-:W-:Y:S05]  /*101f0*/  BRA `(.L_x_325) ;  /* 0xfffffff800fc7947 */ /* 0x000fea000383ffff */
.L_x_315:
[----:B0-----:R0:W1:Y:S02]  /*10200*/  SYNCS.PHASECHK.TRANS64.TRYWAIT P0, [R9+URZ], R4 ;  /* 0x00000004090075a7 */ /* 0x001064000800017f */
[----:B-1----:R-:W-:Y:S05]  /*10210*/  @!P0 NANOSLEEP.SYNCS 0x989680 ;  /* 0x009896800000895d */ /* 0x002fea0003900000 */
[----:B------:R-:W1:Y:S02]  /*10220*/  @!P0 SYNCS.PHASECHK.TRANS64 P0, [R9+URZ], R4 ;  /* 0x00000004090085a7 */ /* 0x000e64000800007f */
[----:B-1----:R-:W-:Y:S05]  /*10230*/  @!P0 BRA `(.L_x_315) ;  /* 0xfffffffc00f08947 */ /* 0x002fea000383ffff */
[----:B------:R-:W-:Y:S05]  /*10240*/  BRA `(.L_x_326) ;  /* 0xfffffffc000c7947 */ /* 0x000fea000383ffff */
.L_x_316:
[----:B-1----:R1:W2:Y:S02]  /*10250*/  SYNCS.PHASECHK.TRANS64.TRYWAIT P0, [R6+URZ], R5 ;  /* 0x00000005060075a7 */ /* 0x0022a4000800017f */
[----:B--2---:R-:W-:Y:S05]  /*10260*/  @!P0 NANOSLEEP.SYNCS 0x989680 ;  /* 0x009896800000895d */ /* 0x004fea0003900000 */
[----:B------:R-:W2:Y:S02]  /*10270*/  @!P0 SYNCS.PHASECHK.TRANS64 P0, [R6+URZ], R5 ;  /* 0x00000005060085a7 */ /* 0x000ea4000800007f */
[----:B--2---:R-:W-:Y:S05]  /*10280*/  @!P0 BRA `(.L_x_316) ;  /* 0xfffffffc00f08947 */ /* 0x004fea000383ffff */
[----:B------:R-:W-:Y:S05]  /*10290*/  BRA `(.L_x_327) ;  /* 0xfffffffc00147947 */ /* 0x000fea000383ffff */
.L_x_328:
[----:B------:R-:W-:-:S00]  /*102a0*/  BRA `(.L_x_328) ;  /* 0xfffffffc00fc7947 */ /* 0x000fc0000383ffff */
[----:B------:R-:W-:-:S00]  /*102b0*/  NOP ;  /* 0x0000000000007918 */ /* 0x000fc00000000000 */
        /* <DEDUP_REMOVED lines=12> */
.L_x_329:


//--------------------- .nv.shared._ZN7cutlass13device_kernelINS_4gemm6kernel13GemmUniversalIN4cute5tupleIJiiiiEEENS1_10collective13CollectiveMmaINS1_37MainloopSm90TmaGmmaWarpSpecializedFP8ILi4ENS5_IJNS4_1CILi1EEESB_SB_EEENS1_35KernelTmaWarpSpecializedCooperativeEEENS5_IJNSA_ILi128EEENSA_ILi256EEENSA_ILi64EEEEEENS_12float_e4m3_tENS5_IJlSB_lEEESJ_SK_NS4_8TiledMMAINS4_8MMA_AtomIJNS4_4SM904GMMA31MMA_64x256x32_F32E4M3E4M3_SS_TNILNSO_7ScaleInE1ELSQ_1EEEEEENS4_6LayoutINS5_IJNSA_ILi2EEESB_SB_EEENS5_IJSB_NSA_ILi0EEESW_EEEEENS5_IJNS4_10UnderscoreESZ_SZ_EEEEENS4_13SM90_TMA_LOADENS4_14ComposedLayoutINS4_7SwizzleILi2ELi4ELi3EEENS4_18smem_ptr_flag_bitsILi8EEENST_INS5_IJNSA_ILi8EEESH_EEENS5_IJSH_SB_EEEEEEEvNS4_8identityES12_S1C_vS1D_EENS_8epilogue10collective6detail29Sm90TmaWarpSpecializedAdapterINS1G_15DefaultEpilogueISJ_SK_SK_NS1F_6thread17LinearCombinationISJ_Li1EffLNS1K_9ScaleType4KindE0ELNS_15FloatRoundStyleE2ESJ_EENS1_15EpilogueDefaultEEEEEvvEEEEvNT_6ParamsE --------------------------
	.section	.nv.shared._ZN7cutlass13device_kernelINS_4gemm6kernel13GemmUniversalIN4cute5tupleIJiiiiEEENS1_10collective13CollectiveMmaINS1_37MainloopSm90TmaGmmaWarpSpecializedFP8ILi4ENS5_IJNS4_1CILi1EEESB_SB_EEENS1_35KernelTmaWarpSpecializedCooperativeEEENS5_IJNSA_ILi128EEENSA_ILi256EEENSA_ILi64EEEEEENS_12float_e4m3_tENS5_IJlSB_lEEESJ_SK_NS4_8TiledMMAINS4_8MMA_AtomIJNS4_4SM904GMMA31MMA_64x256x32_F32E4M3E4M3_SS_TNILNSO_7ScaleInE1ELSQ_1EEEEEENS4_6LayoutINS5_IJNSA_ILi2EEESB_SB_EEENS5_IJSB_NSA_ILi0EEESW_EEEEENS5_IJNS4_10UnderscoreESZ_SZ_EEEEENS4_13SM90_TMA_LOADENS4_14ComposedLayoutINS4_7SwizzleILi2ELi4ELi3EEENS4_18smem_ptr_flag_bitsILi8EEENST_INS5_IJNSA_ILi8EEESH_EEENS5_IJSH_SB_EEEEEEEvNS4_8identityES12_S1C_vS1D_EENS_8epilogue10collective6detail29Sm90TmaWarpSpecializedAdapterINS1G_15DefaultEpilogueISJ_SK_SK_NS1F_6thread17LinearCombinationISJ_Li1EffLNS1K_9ScaleType4KindE0ELNS_15FloatRoundStyleE2ESJ_EENS1_15EpilogueDefaultEEEEEvvEEEEvNT_6ParamsE,"aw",@nobits
	.sectionflags	@""
	.align	16
	.zero		1024


//--------------------- .nv.shared.reserved.0     --------------------------
	.section	.nv.shared.reserved.0,"aw",@nobits
	.weak		__nv_reservedSMEM_offset_0_alias
	.size		__nv_reservedSMEM_offset_0_alias, 0, 0
	.other		__nv_reservedSMEM_offset_0_alias,@"STO_CUDA_RESERVED_SHARED STV_DEFAULT"
__nv_reservedSMEM_offset_0_alias:
	.zero		0


//--------------------- .nv.global                --------------------------
	.section	.nv.global,"aw",@nobits
.nv.global:
	.type		_ZN40_INTERNAL_63348d07_4_k_cu_59aab334_275964cute1_E,@object
	.size		_ZN40_INTERNAL_63348d07_4_k_cu_59aab334_275964cute1_E,(_ZN40_INTERNAL_63348d07_4_k_cu_59aab334_275964cuda3std3__45__cpo6cbeginE - _ZN40_INTERNAL_63348d07_4_k_cu_59aab334_275964cute1_E)
_ZN40_INTERNAL_63348d07_4_k_cu_59aab334_275964cute1_E:
	.zero		1
	.type		_ZN40_INTERNAL_63348d07_4_k_cu_59aab334_275964cuda3std3__45__cpo6cbeginE,@object
	.size		_ZN40_INTERNAL_63348d07_4_k_cu_59aab334_275964cuda3std3__45__cpo6cbeginE,(_ZN40_INTERNAL_63348d07_4_k_cu_59aab334_275964cuda3std3__48in_placeE - _ZN40_INTERNAL_63348d07_4_k_cu_59aab334_275964cuda3std3__45__cpo6cbeginE)
_ZN40_INTERNAL_63348d07_4_k_cu_59aab334_275964cuda3std3__45__cpo6cbeginE:
	.zero		1
	.type		_ZN40_INTERNAL_63348d07_4_k_cu_59aab334_275964cuda3std3__48in_placeE,@object
	.size		_ZN40_INTERNAL_63348d07_4_k_cu_59aab334_275964cuda3std3__48in_placeE,(_ZN40_INTERNAL_63348d07_4_k_cu_59aab334_275964cuda3std6ranges3__45__cpo9iter_moveE - _ZN40_INTERNAL_63348d07_4_k_cu_59aab334_275964cuda3std3__48in_placeE)
_ZN40_INTERNAL_63348d07_4_k_cu_59aab334_275964cuda3std3__48in_placeE:
	.zero		1
	.type		_ZN40_INTERNAL_63348d07_4_k_cu_59aab334_275964cuda3std6ranges3__45__cpo9iter_moveE,@object
	.size		_ZN40_INTERNAL_63348d07_4_k_cu_59aab334_275964cuda3std6ranges3__45__cpo9iter_moveE,(_ZN40_INTERNAL_63348d07_4_k_cu_59aab334_275964cuda3std3__45__cpo5beginE - _ZN40_INTERNAL_63348d07_4_k_cu_59aab334_275964cuda3std6ranges3__45__cpo9iter_moveE)
_ZN40_INTERNAL_63348d07_4_k_cu_59aab334_275964cuda3std6ranges3__45__cpo9iter_moveE:
	.zero		1
	.type		_ZN40_INTERNAL_63348d07_4_k_cu_59aab334_275964cuda3std3__45__cpo5beginE,@object
	.size		_ZN40_INTERNAL_63348d07_4_k_cu_59aab334_275964cuda3std3__45__cpo5beginE,(_ZN40_INTERNAL_63348d07_4_k_cu_59aab334_275964cuda3std3__442_GLOBAL__N__63348d07_4_k_cu_59aab334_275966ignoreE - _ZN40_INTERNAL_63348d07_4_k_cu_59aab334_275964cuda3std3__45__cpo5beginE)
_ZN40_INTERNAL_63348d07_4_k_cu_59aab334_275964cuda3std3__45__cpo5beginE:
	.zero		1
	.type		_ZN40_INTERNAL_63348d07_4_k_cu_59aab334_275964cuda3std3__442_GLOBAL__N__63348d07_4_k_cu_59aab334_275966ignoreE,@object
	.size		_ZN40_INTERNAL_63348d07_4_k_cu_59aab334_275964cuda3std3__442_GLOBAL__N__63348d07_4_k_cu_59aab334_275966ignoreE,(_ZN40_INTERNAL_63348d07_4_k_cu_59aab334_275964cute7productE - _ZN40_INTERNAL_63348d07_4_k_cu_59aab334_275964cuda3std3__442_GLOBAL__N__63348d07_4_k_cu_59aab334_275966ignoreE)
_ZN40_INTERNAL_63348d07_4_k_cu_59aab334_275964cuda3std3__442_GLOBAL__N__63348d07_4_k_cu_59aab334_275966ignoreE:
	.zero		1
	.type		_ZN40_INTERNAL_63348d07_4_k_cu_59aab334_275964cute7productE,@object
	.size		_ZN40_INTERNAL_63348d07_4_k_cu_59aab334_275964cute7productE,(_ZN40_INTERNAL_63348d07_4_k_cu_59aab334_275964cuda3std3__45__cpo3endE - _ZN40_INTERNAL_63348d07_4_k_cu_59aab334_275964cute7productE)
_ZN40_INTERNAL_63348d07_4_k_cu_59aab334_275964cute7productE:
	.zero		1
	.type		_ZN40_INTERNAL_63348d07_4_k_cu_59aab334_275964cuda3std3__45__cpo3endE,@object
	.size		_ZN40_INTERNAL_63348d07_4_k_cu_59aab334_275964cuda3std3__45__cpo3endE,(_ZN40_INTERNAL_63348d07_4_k_cu_59aab334_275964cuda3std3__419piecewise_constructE - _ZN40_INTERNAL_63348d07_4_k_cu_59aab334_275964cuda3std3__45__cpo3endE)
_ZN40_INTERNAL_63348d07_4_k_cu_59aab334_275964cuda3std3__45__cpo3endE:
	.zero		1
	.type		_ZN40_INTERNAL_63348d07_4_k_cu_59aab334_275964cuda3std3__419piecewise_constructE,@object
	.size		_ZN40_INTERNAL_63348d07_4_k_cu_59aab334_275964cuda3std3__419piecewise_constructE,(_ZN40_INTERNAL_63348d07_4_k_cu_59aab334_275964cuda3std3__45__cpo4cendE - _ZN40_INTERNAL_63348d07_4_k_cu_59aab334_275964cuda3std3__419piecewise_constructE)
_ZN40_INTERNAL_63348d07_4_k_cu_59aab334_275964cuda3std3__419piecewise_constructE:
	.zero		1
	.type		_ZN40_INTERNAL_63348d07_4_k_cu_59aab334_275964cuda3std3__45__cpo4cendE,@object
	.size		_ZN40_INTERNAL_63348d07_4_k_cu_59aab334_275964cuda3std3__45__cpo4cendE,(_ZN40_INTERNAL_63348d07_4_k_cu_59aab334_275964cuda3std6ranges3__45__cpo4swapE - _ZN40_INTERNAL_63348d07_4_k_cu_59aab334_275964cuda3std3__45__cpo4cendE)
_ZN40_INTERNAL_63348d07_4_k_cu_59aab334_275964cuda3std3__45__cpo4cendE:
	.zero		1
	.type		_ZN40_INTERNAL_63348d07_4_k_cu_59aab334_275964cuda3std6ranges3__45__cpo4swapE,@object
	.size		_ZN40_INTERNAL_63348d07_4_k_cu_59aab334_275964cuda3std6ranges3__45__cpo4swapE,(.L_7 - _ZN40_INTERNAL_63348d07_4_k_cu_59aab334_275964cuda3std6ranges3__45__cpo4swapE)
_ZN40_INTERNAL_63348d07_4_k_cu_59aab334_275964cuda3std6ranges3__45__cpo4swapE:
	.zero		1
.L_7:


//--------------------- .nv.constant0._ZN7cutlass13device_kernelINS_4gemm6kernel13GemmUniversalIN4cute5tupleIJiiiiEEENS1_10collective13CollectiveMmaINS1_37MainloopSm90TmaGmmaWarpSpecializedFP8ILi4ENS5_IJNS4_1CILi1EEESB_SB_EEENS1_35KernelTmaWarpSpecializedCooperativeEEENS5_IJNSA_ILi128EEENSA_ILi256EEENSA_ILi64EEEEEENS_12float_e4m3_tENS5_IJlSB_lEEESJ_SK_NS4_8TiledMMAINS4_8MMA_AtomIJNS4_4SM904GMMA31MMA_64x256x32_F32E4M3E4M3_SS_TNILNSO_7ScaleInE1ELSQ_1EEEEEENS4_6LayoutINS5_IJNSA_ILi2EEESB_SB_EEENS5_IJSB_NSA_ILi0EEESW_EEEEENS5_IJNS4_10UnderscoreESZ_SZ_EEEEENS4_13SM90_TMA_LOADENS4_14ComposedLayoutINS4_7SwizzleILi2ELi4ELi3EEENS4_18smem_ptr_flag_bitsILi8EEENST_INS5_IJNSA_ILi8EEESH_EEENS5_IJSH_SB_EEEEEEEvNS4_8identityES12_S1C_vS1D_EENS_8epilogue10collective6detail29Sm90TmaWarpSpecializedAdapterINS1G_15DefaultEpilogueISJ_SK_SK_NS1F_6thread17LinearCombinationISJ_Li1EffLNS1K_9ScaleType4KindE0ELNS_15FloatRoundStyleE2ESJ_EENS1_15EpilogueDefaultEEEEEvvEEEEvNT_6ParamsE --------------------------
	.section	.nv.constant0._ZN7cutlass13device_kernelINS_4gemm6kernel13GemmUniversalIN4cute5tupleIJiiiiEEENS1_10collective13CollectiveMmaINS1_37MainloopSm90TmaGmmaWarpSpecializedFP8ILi4ENS5_IJNS4_1CILi1EEESB_SB_EEENS1_35KernelTmaWarpSpecializedCooperativeEEENS5_IJNSA_ILi128EEENSA_ILi256EEENSA_ILi64EEEEEENS_12float_e4m3_tENS5_IJlSB_lEEESJ_SK_NS4_8TiledMMAINS4_8MMA_AtomIJNS4_4SM904GMMA31MMA_64x256x32_F32E4M3E4M3_SS_TNILNSO_7ScaleInE1ELSQ_1EEEEEENS4_6LayoutINS5_IJNSA_ILi2EEESB_SB_EEENS5_IJSB_NSA_ILi0EEESW_EEEEENS5_IJNS4_10UnderscoreESZ_SZ_EEEEENS4_13SM90_TMA_LOADENS4_14ComposedLayoutINS4_7SwizzleILi2ELi4ELi3EEENS4_18smem_ptr_flag_bitsILi8EEENST_INS5_IJNSA_ILi8EEESH_EEENS5_IJSH_SB_EEEEEEEvNS4_8identityES12_S1C_vS1D_EENS_8epilogue10collective6detail29Sm90TmaWarpSpecializedAdapterINS1G_15DefaultEpilogueISJ_SK_SK_NS1F_6thread17LinearCombinationISJ_Li1EffLNS1K_9ScaleType4KindE0ELNS_15FloatRoundStyleE2ESJ_EENS1_15EpilogueDefaultEEEEEvvEEEEvNT_6ParamsE,"a",@progbits
	.sectionflags	@""
	.align	4
.nv.constant0._ZN7cutlass13device_kernelINS_4gemm6kernel13GemmUniversalIN4cute5tupleIJiiiiEEENS1_10collective13CollectiveMmaINS1_37MainloopSm90TmaGmmaWarpSpecializedFP8ILi4ENS5_IJNS4_1CILi1EEESB_SB_EEENS1_35KernelTmaWarpSpecializedCooperativeEEENS5_IJNSA_ILi128EEENSA_ILi256EEENSA_ILi64EEEEEENS_12float_e4m3_tENS5_IJlSB_lEEESJ_SK_NS4_8TiledMMAINS4_8MMA_AtomIJNS4_4SM904GMMA31MMA_64x256x32_F32E4M3E4M3_SS_TNILNSO_7ScaleInE1ELSQ_1EEEEEENS4_6LayoutINS5_IJNSA_ILi2EEESB_SB_EEENS5_IJSB_NSA_ILi0EEESW_EEEEENS5_IJNS4_10UnderscoreESZ_SZ_EEEEENS4_13SM90_TMA_LOADENS4_14ComposedLayoutINS4_7SwizzleILi2ELi4ELi3EEENS4_18smem_ptr_flag_bitsILi8EEENST_INS5_IJNSA_ILi8EEESH_EEENS5_IJSH_SB_EEEEEEEvNS4_8identityES12_S1C_vS1D_EENS_8epilogue10collective6detail29Sm90TmaWarpSpecializedAdapterINS1G_15DefaultEpilogueISJ_SK_SK_NS1F_6thread17LinearCombinationISJ_Li1EffLNS1K_9ScaleType4KindE0ELNS_15FloatRoundStyleE2ESJ_EENS1_15EpilogueDefaultEEEEEvvEEEEvNT_6ParamsE:
	.zero		1664


//--------------------- SYMBOLS --------------------------

	.type		.nv.reservedSmem.offset0,@object
	.size		.nv.reservedSmem.offset0,0x4
